	.target	sm_90a

	.elftype	@"ET_EXEC"


//--------------------- .note.nv.tkinfo           --------------------------
	.section	.note.nv.tkinfo,"",@"SHT_NOTE"
	.sectionflags	@"SHF_NOTE_NV_TKINFO"
	.tkinfo
        /*0018*/ 	.word	0x00000002
        /*0030*/ 	.string	""
        /*0030*/ 	.string	"ptxas"
        /*0030*/ 	.string	"Cuda compilation tools, release 13.0, V13.0.88"
        /*0030*/ 	.string	"Build cuda_13.0.r13.0/compiler.36424714_0"
        /*0030*/ 	.string	"-arch sm_90a -m 64 "



//--------------------- .note.nv.cuinfo           --------------------------
	.section	.note.nv.cuinfo,"",@"SHT_NOTE"
	.sectionflags	@"SHF_NOTE_NV_CUINFO"
        /*0018*/ 	.short	0x0002
        /*001a*/ 	.short	0x005a
        /*001c*/ 	.short	0x0082
	.zero		2


//--------------------- .nv.info                  --------------------------
	.section	.nv.info,"",@"SHT_CUDA_INFO"
	.align	4


	//----- nvinfo : EIATTR_REGCOUNT
	.align		4
        /*0000*/ 	.byte	0x04, 0x2f
        /*0002*/ 	.short	(.L_15 - .L_14)
	.align		4
.L_14:
        /*0004*/ 	.word	index@(_ZN7cutlass13device_kernelINS_4gemm6kernel13GemmUniversalIN4cute5tupleIJiiiiEEENS1_10collective13CollectiveMmaINS1_34MainloopSm90TmaGmmaWarpSpecializedILi5ENS5_IJNS4_1CILi2EEESB_NSA_ILi1EEEEEENS1_35KernelTmaWarpSpecializedCooperativeEEENS5_IJNSA_ILi128EEENSA_ILi64EEESG_EEENS_6half_tENS5_IJlSC_lEEESJ_SK_NS4_8TiledMMAINS4_8MMA_AtomIJNS4_4SM904GMMA25MMA_64x64x16_F32F16F16_SSILNSO_5MajorE0ELSQ_0ELNSO_7ScaleInE1ELSR_1EEEEEENS4_6LayoutINS5_IJSB_SC_SC_EEENS5_IJSC_NSA_ILi0EEESW_EEEEENS5_IJNS4_10UnderscoreESZ_SZ_EEEEENS4_23SM90_TMA_LOAD_MULTICASTENS4_14ComposedLayoutINS4_7SwizzleILi3ELi4ELi3EEENS4_18smem_ptr_flag_bitsILi16EEENSU_INS5_IJNSA_ILi8EEESH_EEENS5_IJSH_SC_EEEEEEEvNS4_8identityES12_S1C_vS1D_EENS_8epilogue10collective6detail29Sm90TmaWarpSpecializedAdapterINS1G_15DefaultEpilogueISJ_SK_SK_NS1F_6thread17LinearCombinationISJ_Li1EffLNS1K_9ScaleType4KindE0ELNS_15FloatRoundStyleE2ESJ_EENS1_15EpilogueDefaultEEEEEvvEEEEvNT_6ParamsE)
        /*0008*/ 	.word	0x000000a8


	//----- nvinfo : EIATTR_FRAME_SIZE
	.align		4
.L_15:
        /*000c*/ 	.byte	0x04, 0x11
        /*000e*/ 	.short	(.L_17 - .L_16)
	.align		4
.L_16:
        /*0010*/ 	.word	index@(_ZN7cutlass13device_kernelINS_4gemm6kernel13GemmUniversalIN4cute5tupleIJiiiiEEENS1_10collective13CollectiveMmaINS1_34MainloopSm90TmaGmmaWarpSpecializedILi5ENS5_IJNS4_1CILi2EEESB_NSA_ILi1EEEEEENS1_35KernelTmaWarpSpecializedCooperativeEEENS5_IJNSA_ILi128EEENSA_ILi64EEESG_EEENS_6half_tENS5_IJlSC_lEEESJ_SK_NS4_8TiledMMAINS4_8MMA_AtomIJNS4_4SM904GMMA25MMA_64x64x16_F32F16F16_SSILNSO_5MajorE0ELSQ_0ELNSO_7ScaleInE1ELSR_1EEEEEENS4_6LayoutINS5_IJSB_SC_SC_EEENS5_IJSC_NSA_ILi0EEESW_EEEEENS5_IJNS4_10UnderscoreESZ_SZ_EEEEENS4_23SM90_TMA_LOAD_MULTICASTENS4_14ComposedLayoutINS4_7SwizzleILi3ELi4ELi3EEENS4_18smem_ptr_flag_bitsILi16EEENSU_INS5_IJNSA_ILi8EEESH_EEENS5_IJSH_SC_EEEEEEEvNS4_8identityES12_S1C_vS1D_EENS_8epilogue10collective6detail29Sm90TmaWarpSpecializedAdapterINS1G_15DefaultEpilogueISJ_SK_SK_NS1F_6thread17LinearCombinationISJ_Li1EffLNS1K_9ScaleType4KindE0ELNS_15FloatRoundStyleE2ESJ_EENS1_15EpilogueDefaultEEEEEvvEEEEvNT_6ParamsE)
        /*0014*/ 	.word	0x00000000


	//----- nvinfo : EIATTR_MIN_STACK_SIZE
	.align		4
.L_17:
        /*0018*/ 	.byte	0x04, 0x12
        /*001a*/ 	.short	(.L_19 - .L_18)
	.align		4
.L_18:
        /*001c*/ 	.word	index@(_ZN7cutlass13device_kernelINS_4gemm6kernel13GemmUniversalIN4cute5tupleIJiiiiEEENS1_10collective13CollectiveMmaINS1_34MainloopSm90TmaGmmaWarpSpecializedILi5ENS5_IJNS4_1CILi2EEESB_NSA_ILi1EEEEEENS1_35KernelTmaWarpSpecializedCooperativeEEENS5_IJNSA_ILi128EEENSA_ILi64EEESG_EEENS_6half_tENS5_IJlSC_lEEESJ_SK_NS4_8TiledMMAINS4_8MMA_AtomIJNS4_4SM904GMMA25MMA_64x64x16_F32F16F16_SSILNSO_5MajorE0ELSQ_0ELNSO_7ScaleInE1ELSR_1EEEEEENS4_6LayoutINS5_IJSB_SC_SC_EEENS5_IJSC_NSA_ILi0EEESW_EEEEENS5_IJNS4_10UnderscoreESZ_SZ_EEEEENS4_23SM90_TMA_LOAD_MULTICASTENS4_14ComposedLayoutINS4_7SwizzleILi3ELi4ELi3EEENS4_18smem_ptr_flag_bitsILi16EEENSU_INS5_IJNSA_ILi8EEESH_EEENS5_IJSH_SC_EEEEEEEvNS4_8identityES12_S1C_vS1D_EENS_8epilogue10collective6detail29Sm90TmaWarpSpecializedAdapterINS1G_15DefaultEpilogueISJ_SK_SK_NS1F_6thread17LinearCombinationISJ_Li1EffLNS1K_9ScaleType4KindE0ELNS_15FloatRoundStyleE2ESJ_EENS1_15EpilogueDefaultEEEEEvvEEEEvNT_6ParamsE)
        /*0020*/ 	.word	0x00000000
.L_19:


//--------------------- .nv.compat                --------------------------
	.section	.nv.compat,"",@"SHT_CUDA_COMPAT_INFO"
	.align	4
        /*0000*/ 	.byte	0x02, 0x09, 0x01, 0x00, 0x02, 0x02, 0x04, 0x00, 0x02, 0x05, 0x05, 0x00, 0x03, 0x07, 0x01, 0x01
        /*0010*/ 	.byte	0x02, 0x03, 0x01, 0x00, 0x02, 0x06, 0x01, 0x00, 0x04, 0x0b, 0x08, 0x00, 0x00, 0x00, 0x00, 0x00
        /*0020*/ 	.byte	0x00, 0x00, 0x00, 0x00


//--------------------- .nv.info._ZN7cutlass13device_kernelINS_4gemm6kernel13GemmUniversalIN4cute5tupleIJiiiiEEENS1_10collective13CollectiveMmaINS1_34MainloopSm90TmaGmmaWarpSpecializedILi5ENS5_IJNS4_1CILi2EEESB_NSA_ILi1EEEEEENS1_35KernelTmaWarpSpecializedCooperativeEEENS5_IJNSA_ILi128EEENSA_ILi64EEESG_EEENS_6half_tENS5_IJlSC_lEEESJ_SK_NS4_8TiledMMAINS4_8MMA_AtomIJNS4_4SM904GMMA25MMA_64x64x16_F32F16F16_SSILNSO_5MajorE0ELSQ_0ELNSO_7ScaleInE1ELSR_1EEEEEENS4_6LayoutINS5_IJSB_SC_SC_EEENS5_IJSC_NSA_ILi0EEESW_EEEEENS5_IJNS4_10UnderscoreESZ_SZ_EEEEENS4_23SM90_TMA_LOAD_MULTICASTENS4_14ComposedLayoutINS4_7SwizzleILi3ELi4ELi3EEENS4_18smem_ptr_flag_bitsILi16EEENSU_INS5_IJNSA_ILi8EEESH_EEENS5_IJSH_SC_EEEEEEEvNS4_8identityES12_S1C_vS1D_EENS_8epilogue10collective6detail29Sm90TmaWarpSpecializedAdapterINS1G_15DefaultEpilogueISJ_SK_SK_NS1F_6thread17LinearCombinationISJ_Li1EffLNS1K_9ScaleType4KindE0ELNS_15FloatRoundStyleE2ESJ_EENS1_15EpilogueDefaultEEEEEvvEEEEvNT_6ParamsE --------------------------
	.section	.nv.info._ZN7cutlass13device_kernelINS_4gemm6kernel13GemmUniversalIN4cute5tupleIJiiiiEEENS1_10collective13CollectiveMmaINS1_34MainloopSm90TmaGmmaWarpSpecializedILi5ENS5_IJNS4_1CILi2EEESB_NSA_ILi1EEEEEENS1_35KernelTmaWarpSpecializedCooperativeEEENS5_IJNSA_ILi128EEENSA_ILi64EEESG_EEENS_6half_tENS5_IJlSC_lEEESJ_SK_NS4_8TiledMMAINS4_8MMA_AtomIJNS4_4SM904GMMA25MMA_64x64x16_F32F16F16_SSILNSO_5MajorE0ELSQ_0ELNSO_7ScaleInE1ELSR_1EEEEEENS4_6LayoutINS5_IJSB_SC_SC_EEENS5_IJSC_NSA_ILi0EEESW_EEEEENS5_IJNS4_10UnderscoreESZ_SZ_EEEEENS4_23SM90_TMA_LOAD_MULTICASTENS4_14ComposedLayoutINS4_7SwizzleILi3ELi4ELi3EEENS4_18smem_ptr_flag_bitsILi16EEENSU_INS5_IJNSA_ILi8EEESH_EEENS5_IJSH_SC_EEEEEEEvNS4_8identityES12_S1C_vS1D_EENS_8epilogue10collective6detail29Sm90TmaWarpSpecializedAdapterINS1G_15DefaultEpilogueISJ_SK_SK_NS1F_6thread17LinearCombinationISJ_Li1EffLNS1K_9ScaleType4KindE0ELNS_15FloatRoundStyleE2ESJ_EENS1_15EpilogueDefaultEEEEEvvEEEEvNT_6ParamsE,"",@"SHT_CUDA_INFO"
	.sectionflags	@""
	.align	4


	//----- nvinfo : EIATTR_CUDA_API_VERSION
	.align		4
        /*0000*/ 	.byte	0x04, 0x37
        /*0002*/ 	.short	(.L_21 - .L_20)
.L_20:
        /*0004*/ 	.word	0x00000082


	//----- nvinfo : EIATTR_KPARAM_INFO
	.align		4
.L_21:
        /*0008*/ 	.byte	0x04, 0x17
        /*000a*/ 	.short	(.L_23 - .L_22)
.L_22:
        /*000c*/ 	.word	0x00000000
        /*0010*/ 	.short	0x0000
        /*0012*/ 	.short	0x0070
        /*0014*/ 	.byte	0x00, 0xf0, 0x01, 0x10


	//----- nvinfo : EIATTR_SPARSE_MMA_MASK
	.align		4
.L_23:
        /*0018*/ 	.byte	0x03, 0x50
        /*001a*/ 	.short	0x0000


	//----- nvinfo : EIATTR_MAXREG_COUNT
	.align		4
        /*001c*/ 	.byte	0x03, 0x1b
        /*001e*/ 	.short	0x00a8


	//----- nvinfo : EIATTR_NUM_BARRIERS
	.align		4
        /*0020*/ 	.byte	0x02, 0x4c
        /*0022*/ 	.byte	0x01
	.zero		1


	//----- nvinfo : EIATTR_EXTERNS
	.align		4
        /*0024*/ 	.byte	0x04, 0x0f
        /*0026*/ 	.short	(.L_25 - .L_24)


	//   ....[0]....
	.align		4
.L_24:
        /*0028*/ 	.word	index@(__assertfail)


	//----- nvinfo : EIATTR_MERCURY_ISA_VERSION
	.align		4
.L_25:
        /*002c*/ 	.byte	0x03, 0x5f
        /*002e*/ 	.short	0x0101


	//----- nvinfo : EIATTR_INT_WARP_WIDE_INSTR_OFFSETS
	.align		4
        /*0030*/ 	.byte	0x04, 0x31
        /*0032*/ 	.short	(.L_27 - .L_26)


	//   ....[0]....
.L_26:
        /*0034*/ 	.word	0x000004a0


	//   ....[1]....
        /*0038*/ 	.word	0x000004d0


	//   ....[2]....
        /*003c*/ 	.word	0x00000670


	//   ....[3]....
        /*0040*/ 	.word	0x000022a0


	//----- nvinfo : EIATTR_COOP_GROUP_MASK_REGIDS
	.align		4
.L_27:
        /*0044*/ 	.byte	0x04, 0x29
        /*0046*/ 	.short	(.L_29 - .L_28)


	//   ....[0]....
.L_28:
        /*0048*/ 	.word	0xffffffff


	//   ....[1]....
        /*004c*/ 	.word	0xffffffff


	//   ....[2]....
        /*0050*/ 	.word	0xffffffff


	//   ....[3]....
        /*0054*/ 	.word	0xffffffff


	//   ....[4]....
        /*0058*/ 	.word	0xffffffff


	//   ....[5]....
        /*005c*/ 	.word	0xffffffff


	//----- nvinfo : EIATTR_COOP_GROUP_INSTR_OFFSETS
	.align		4
.L_29:
        /*0060*/ 	.byte	0x04, 0x28
        /*0062*/ 	.short	(.L_31 - .L_30)


	//   ....[0]....
.L_30:
        /*0064*/ 	.word	0x00000060


	//   ....[1]....
        /*0068*/ 	.word	0x00000070


	//   ....[2]....
        /*006c*/ 	.word	0x00000130


	//   ....[3]....
        /*0070*/ 	.word	0x000002f0


	//   ....[4]....
        /*0074*/ 	.word	0x00000820


	//   ....[5]....
        /*0078*/ 	.word	0x000014a0


	//----- nvinfo : EIATTR_REG_RECONFIG
	.align		4
.L_31:
        /*007c*/ 	.byte	0x01, 0x54
	.zero		2


	//----- nvinfo : EIATTR_SYSCALL_OFFSETS
	.align		4
        /*0080*/ 	.byte	0x04, 0x46
        /*0082*/ 	.short	(.L_33 - .L_32)


	//   ....[0]....
.L_32:
        /*0084*/ 	.word	0x00001690


	//----- nvinfo : EIATTR_MBARRIER_INSTR_OFFSETS
	.align		4
.L_33:
        /*0088*/ 	.byte	0x04, 0x39
        /*008a*/ 	.short	(.L_35 - .L_34)


	//   ....[0]....
.L_34:
        /*008c*/ 	.word	0x00000230
        /*0090*/ 	.word	0x000000ff
        /*0094*/ 	.word	0x00000000
        /*0098*/ 	.short	0x0100
        /*009a*/ 	.byte	0x08
	.zero		1


	//   ....[1]....
        /*009c*/ 	.word	0x00000240
        /*00a0*/ 	.word	0x000000ff
        /*00a4*/ 	.word	0x00000028
        /*00a8*/ 	.short	0x0100
        /*00aa*/ 	.byte	0x08
	.zero		1


	//   ....[2]....
        /*00ac*/ 	.word	0x00000250
        /*00b0*/ 	.word	0x000000ff
        /*00b4*/ 	.word	0x00000008
        /*00b8*/ 	.short	0x0100
        /*00ba*/ 	.byte	0x08
	.zero		1


	//   ....[3]....
        /*00bc*/ 	.word	0x00000260
        /*00c0*/ 	.word	0x000000ff
        /*00c4*/ 	.word	0x00000030
        /*00c8*/ 	.short	0x0100
        /*00ca*/ 	.byte	0x08
	.zero		1


	//   ....[4]....
        /*00cc*/ 	.word	0x00000270
        /*00d0*/ 	.word	0x000000ff
        /*00d4*/ 	.word	0x00000010
        /*00d8*/ 	.short	0x0100
        /*00da*/ 	.byte	0x08
	.zero		1


	//   ....[5]....
        /*00dc*/ 	.word	0x00000280
        /*00e0*/ 	.word	0x000000ff
        /*00e4*/ 	.word	0x00000038
        /*00e8*/ 	.short	0x0100
        /*00ea*/ 	.byte	0x08
	.zero		1


	//   ....[6]....
        /*00ec*/ 	.word	0x00000290
        /*00f0*/ 	.word	0x000000ff
        /*00f4*/ 	.word	0x00000018
        /*00f8*/ 	.short	0x0100
        /*00fa*/ 	.byte	0x08
	.zero		1


	//   ....[7]....
        /*00fc*/ 	.word	0x000002a0
        /*0100*/ 	.word	0x000000ff
        /*0104*/ 	.word	0x00000040
        /*0108*/ 	.short	0x0100
        /*010a*/ 	.byte	0x08
	.zero		1


	//   ....[8]....
        /*010c*/ 	.word	0x000002b0
        /*0110*/ 	.word	0x000000ff
        /*0114*/ 	.word	0x00000020
        /*0118*/ 	.short	0x0100
        /*011a*/ 	.byte	0x08
	.zero		1


	//   ....[9]....
        /*011c*/ 	.word	0x000002c0
        /*0120*/ 	.word	0x000000ff
        /*0124*/ 	.word	0x00000048
        /*0128*/ 	.short	0x0100
        /*012a*/ 	.byte	0x08
	.zero		1


	//   ....[10]....
        /*012c*/ 	.word	0x00000700
        /*0130*/ 	.word	0x000000ff
        /*0134*/ 	.word	0x00000060
        /*0138*/ 	.short	0x0100
        /*013a*/ 	.byte	0x06
	.zero		1


	//   ....[11]....
        /*013c*/ 	.word	0x000007a0
        /*0140*/ 	.word	0x000000ff
        /*0144*/ 	.word	0x00000068
        /*0148*/ 	.short	0x0100
        /*014a*/ 	.byte	0x06
	.zero		1


	//   ....[12]....
        /*014c*/ 	.word	0x00001750
        /*0150*/ 	.word	0x00000003
        /*0154*/ 	.word	0x00000000
        /*0158*/ 	.short	0x010a
        /*015a*/ 	.byte	0x3f
	.zero		1


	//   ....[13]....
        /*015c*/ 	.word	0x000017b0
        /*0160*/ 	.word	0x00000003
        /*0164*/ 	.word	0x00000000
        /*0168*/ 	.short	0x010a
        /*016a*/ 	.byte	0x3f
	.zero		1


	//   ....[14]....
        /*016c*/ 	.word	0x00001cf0
        /*0170*/ 	.word	0x00000005
        /*0174*/ 	.word	0x00000000
        /*0178*/ 	.short	0x010a
        /*017a*/ 	.byte	0x3f
	.zero		1


	//   ....[15]....
        /*017c*/ 	.word	0x00001d30
        /*0180*/ 	.word	0x00000005
        /*0184*/ 	.word	0x00000000
        /*0188*/ 	.short	0x010a
        /*018a*/ 	.byte	0x3f
	.zero		1


	//   ....[16]....
        /*018c*/ 	.word	0x00002150
        /*0190*/ 	.word	0x00000004
        /*0194*/ 	.word	0x00000000
        /*0198*/ 	.short	0x0101
        /*019a*/ 	.byte	0x3f
	.zero		1


	//   ....[17]....
        /*019c*/ 	.word	0x00002340
        /*01a0*/ 	.word	0x00000000
        /*01a4*/ 	.word	0x00000000
        /*01a8*/ 	.short	0x0101
        /*01aa*/ 	.byte	0x3f
	.zero		1


	//   ....[18]....
        /*01ac*/ 	.word	0x00005740
        /*01b0*/ 	.word	0x00000015
        /*01b4*/ 	.word	0x00000028
        /*01b8*/ 	.short	0x010a
        /*01ba*/ 	.byte	0x3f
	.zero		1


	//   ....[19]....
        /*01bc*/ 	.word	0x00005bc0
        /*01c0*/ 	.word	0x00000006
        /*01c4*/ 	.word	0x00000068
        /*01c8*/ 	.short	0x0101
        /*01ca*/ 	.byte	0x3f
	.zero		1


	//   ....[20]....
        /*01cc*/ 	.word	0x000062f0
        /*01d0*/ 	.word	0x00000007
        /*01d4*/ 	.word	0x00000000
        /*01d8*/ 	.short	0x010a
        /*01da*/ 	.byte	0x3f
	.zero		1


	//   ....[21]....
        /*01dc*/ 	.word	0x00006370
        /*01e0*/ 	.word	0x00000008
        /*01e4*/ 	.word	0x00000000
        /*01e8*/ 	.short	0x010a
        /*01ea*/ 	.byte	0x3f
	.zero		1


	//   ....[22]....
        /*01ec*/ 	.word	0x00006400
        /*01f0*/ 	.word	0x00000009
        /*01f4*/ 	.word	0x00000000
        /*01f8*/ 	.short	0x010a
        /*01fa*/ 	.byte	0x3f
	.zero		1


	//   ....[23]....
        /*01fc*/ 	.word	0x00006490
        /*0200*/ 	.word	0x00000006
        /*0204*/ 	.word	0x00000000
        /*0208*/ 	.short	0x010a
        /*020a*/ 	.byte	0x3f
	.zero		1


	//   ....[24]....
        /*020c*/ 	.word	0x00006520
        /*0210*/ 	.word	0x00000003
        /*0214*/ 	.word	0x00000000
        /*0218*/ 	.short	0x010a
        /*021a*/ 	.byte	0x3f
	.zero		1


	//   ....[25]....
        /*021c*/ 	.word	0x00006580
        /*0220*/ 	.word	0x00000003
        /*0224*/ 	.word	0x00000000
        /*0228*/ 	.short	0x010a
        /*022a*/ 	.byte	0x3f
	.zero		1


	//   ....[26]....
        /*022c*/ 	.word	0x000065d0
        /*0230*/ 	.word	0x00000005
        /*0234*/ 	.word	0x00000000
        /*0238*/ 	.short	0x010a
        /*023a*/ 	.byte	0x3f
	.zero		1


	//   ....[27]....
        /*023c*/ 	.word	0x000066a0
        /*0240*/ 	.word	0x00000015
        /*0244*/ 	.word	0x00000028
        /*0248*/ 	.short	0x010a
        /*024a*/ 	.byte	0x3f
	.zero		1


	//   ....[28]....
        /*024c*/ 	.word	0x00006770
        /*0250*/ 	.word	0x00000007
        /*0254*/ 	.word	0x00000000
        /*0258*/ 	.short	0x010a
        /*025a*/ 	.byte	0x3f
	.zero		1


	//   ....[29]....
        /*025c*/ 	.word	0x000067c0
        /*0260*/ 	.word	0x00000008
        /*0264*/ 	.word	0x00000000
        /*0268*/ 	.short	0x010a
        /*026a*/ 	.byte	0x3f
	.zero		1


	//   ....[30]....
        /*026c*/ 	.word	0x00006810
        /*0270*/ 	.word	0x00000009
        /*0274*/ 	.word	0x00000000
        /*0278*/ 	.short	0x010a
        /*027a*/ 	.byte	0x3f
	.zero		1


	//   ....[31]....
        /*027c*/ 	.word	0x00006860
        /*0280*/ 	.word	0x00000006
        /*0284*/ 	.word	0x00000000
        /*0288*/ 	.short	0x010a
        /*028a*/ 	.byte	0x3f
	.zero		1


	//----- nvinfo : EIATTR_NUM_MBARRIERS
	.align		4
.L_35:
        /*028c*/ 	.byte	0x03, 0x38
        /*028e*/ 	.short	0x000c


	//----- nvinfo : EIATTR_EXIT_INSTR_OFFSETS
	.align		4
        /*0290*/ 	.byte	0x04, 0x1c
        /*0292*/ 	.short	(.L_37 - .L_36)


	//   ....[0]....
.L_36:
        /*0294*/ 	.word	0x000009f0


	//   ....[1]....
        /*0298*/ 	.word	0x00001200


	//   ....[2]....
        /*029c*/ 	.word	0x00004df0


	//   ....[3]....
        /*02a0*/ 	.word	0x00005350


	//   ....[4]....
        /*02a4*/ 	.word	0x00006570


	//----- nvinfo : EIATTR_MAX_THREADS
	.align		4
.L_37:
        /*02a8*/ 	.byte	0x04, 0x05
        /*02aa*/ 	.short	(.L_39 - .L_38)
.L_38:
        /*02ac*/ 	.word	0x00000180
        /*02b0*/ 	.word	0x00000001
        /*02b4*/ 	.word	0x00000001


	//----- nvinfo : EIATTR_CRS_STACK_SIZE
	.align		4
.L_39:
        /*02b8*/ 	.byte	0x04, 0x1e
        /*02ba*/ 	.short	(.L_41 - .L_40)
.L_40:
        /*02bc*/ 	.word	0x00000000


	//----- nvinfo : EIATTR_CBANK_PARAM_SIZE
	.align		4
.L_41:
        /*02c0*/ 	.byte	0x03, 0x19
        /*02c2*/ 	.short	0x0470


	//----- nvinfo : EIATTR_PARAM_CBANK
	.align		4
        /*02c4*/ 	.byte	0x04, 0x0a
        /*02c6*/ 	.short	(.L_43 - .L_42)
	.align		4
.L_42:
        /*02c8*/ 	.word	index@(.nv.constant0._ZN7cutlass13device_kernelINS_4gemm6kernel13GemmUniversalIN4cute5tupleIJiiiiEEENS1_10collective13CollectiveMmaINS1_34MainloopSm90TmaGmmaWarpSpecializedILi5ENS5_IJNS4_1CILi2EEESB_NSA_ILi1EEEEEENS1_35KernelTmaWarpSpecializedCooperativeEEENS5_IJNSA_ILi128EEENSA_ILi64EEESG_EEENS_6half_tENS5_IJlSC_lEEESJ_SK_NS4_8TiledMMAINS4_8MMA_AtomIJNS4_4SM904GMMA25MMA_64x64x16_F32F16F16_SSILNSO_5MajorE0ELSQ_0ELNSO_7ScaleInE1ELSR_1EEEEEENS4_6LayoutINS5_IJSB_SC_SC_EEENS5_IJSC_NSA_ILi0EEESW_EEEEENS5_IJNS4_10UnderscoreESZ_SZ_EEEEENS4_23SM90_TMA_LOAD_MULTICASTENS4_14ComposedLayoutINS4_7SwizzleILi3ELi4ELi3EEENS4_18smem_ptr_flag_bitsILi16EEENSU_INS5_IJNSA_ILi8EEESH_EEENS5_IJSH_SC_EEEEEEEvNS4_8identityES12_S1C_vS1D_EENS_8epilogue10collective6detail29Sm90TmaWarpSpecializedAdapterINS1G_15DefaultEpilogueISJ_SK_SK_NS1F_6thread17LinearCombinationISJ_Li1EffLNS1K_9ScaleType4KindE0ELNS_15FloatRoundStyleE2ESJ_EENS1_15EpilogueDefaultEEEEEvvEEEEvNT_6ParamsE)
        /*02cc*/ 	.short	0x0210
        /*02ce*/ 	.short	0x0470


	//----- nvinfo : EIATTR_SW_WAR
	.align		4
.L_43:
        /*02d0*/ 	.byte	0x04, 0x36
        /*02d2*/ 	.short	(.L_45 - .L_44)
.L_44:
        /*02d4*/ 	.word	0x00000008
.L_45:


//--------------------- .nv.callgraph             --------------------------
	.section	.nv.callgraph,"",@"SHT_CUDA_CALLGRAPH"
	.align	4
	.sectionentsize	8
	.align		4
        /*0000*/ 	.word	0x00000000
	.align		4
        /*0004*/ 	.word	0xffffffff
	.align		4
        /*0008*/ 	.word	index@(_ZN7cutlass13device_kernelINS_4gemm6kernel13GemmUniversalIN4cute5tupleIJiiiiEEENS1_10collective13CollectiveMmaINS1_34MainloopSm90TmaGmmaWarpSpecializedILi5ENS5_IJNS4_1CILi2EEESB_NSA_ILi1EEEEEENS1_35KernelTmaWarpSpecializedCooperativeEEENS5_IJNSA_ILi128EEENSA_ILi64EEESG_EEENS_6half_tENS5_IJlSC_lEEESJ_SK_NS4_8TiledMMAINS4_8MMA_AtomIJNS4_4SM904GMMA25MMA_64x64x16_F32F16F16_SSILNSO_5MajorE0ELSQ_0ELNSO_7ScaleInE1ELSR_1EEEEEENS4_6LayoutINS5_IJSB_SC_SC_EEENS5_IJSC_NSA_ILi0EEESW_EEEEENS5_IJNS4_10UnderscoreESZ_SZ_EEEEENS4_23SM90_TMA_LOAD_MULTICASTENS4_14ComposedLayoutINS4_7SwizzleILi3ELi4ELi3EEENS4_18smem_ptr_flag_bitsILi16EEENSU_INS5_IJNSA_ILi8EEESH_EEENS5_IJSH_SC_EEEEEEEvNS4_8identityES12_S1C_vS1D_EENS_8epilogue10collective6detail29Sm90TmaWarpSpecializedAdapterINS1G_15DefaultEpilogueISJ_SK_SK_NS1F_6thread17LinearCombinationISJ_Li1EffLNS1K_9ScaleType4KindE0ELNS_15FloatRoundStyleE2ESJ_EENS1_15EpilogueDefaultEEEEEvvEEEEvNT_6ParamsE)
	.align		4
        /*000c*/ 	.word	index@(__assertfail)
	.align		4
        /*0010*/ 	.word	0x00000000
	.align		4
        /*0014*/ 	.word	0xfffffffe
	.align		4
        /*0018*/ 	.word	0x00000000
	.align		4
        /*001c*/ 	.word	0xfffffffd
	.align		4
        /*0020*/ 	.word	0x00000000
	.align		4
        /*0024*/ 	.word	0xfffffffc


//--------------------- .nv.constant4             --------------------------
	.section	.nv.constant4,"a",@progbits
	.align	8
	.align		8
.nv.constant4:
        /*0000*/ 	.dword	__assertfail
	.align		8
        /*0008*/ 	.dword	__unnamed_1
	.align		8
        /*0010*/ 	.dword	_ZN39_INTERNAL_f43e2f27_4_k_cu_5994f199_39994cuda3std3__45__cpo5beginE
	.align		8
        /*0018*/ 	.dword	_ZN39_INTERNAL_f43e2f27_4_k_cu_5994f199_39994cuda3std3__45__cpo3endE
	.align		8
        /*0020*/ 	.dword	_ZN39_INTERNAL_f43e2f27_4_k_cu_5994f199_39994cuda3std3__45__cpo6cbeginE
	.align		8
        /*0028*/ 	.dword	_ZN39_INTERNAL_f43e2f27_4_k_cu_5994f199_39994cuda3std3__45__cpo4cendE
	.align		8
        /*0030*/ 	.dword	_ZN39_INTERNAL_f43e2f27_4_k_cu_5994f199_39994cuda3std3__441_GLOBAL__N__f43e2f27_4_k_cu_5994f199_39996ignoreE
	.align		8
        /*0038*/ 	.dword	_ZN39_INTERNAL_f43e2f27_4_k_cu_5994f199_39994cuda3std3__419piecewise_constructE
	.align		8
        /*0040*/ 	.dword	_ZN39_INTERNAL_f43e2f27_4_k_cu_5994f199_39994cuda3std3__48in_placeE
	.align		8
        /*0048*/ 	.dword	_ZN39_INTERNAL_f43e2f27_4_k_cu_5994f199_39994cuda3std6ranges3__45__cpo4swapE
	.align		8
        /*0050*/ 	.dword	_ZN39_INTERNAL_f43e2f27_4_k_cu_5994f199_39994cuda3std6ranges3__45__cpo9iter_moveE
	.align		8
        /*0058*/ 	.dword	_ZN39_INTERNAL_f43e2f27_4_k_cu_5994f199_39994cute7productE
	.align		8
        /*0060*/ 	.dword	_ZN39_INTERNAL_f43e2f27_4_k_cu_5994f199_39994cute1_E
	.align		8
        /*0068*/ 	.dword	$str$22
	.align		8
        /*0070*/ 	.dword	$str$23


//--------------------- .text._ZN7cutlass13device_kernelINS_4gemm6kernel13GemmUniversalIN4cute5tupleIJiiiiEEENS1_10collective13CollectiveMmaINS1_34MainloopSm90TmaGmmaWarpSpecializedILi5ENS5_IJNS4_1CILi2EEESB_NSA_ILi1EEEEEENS1_35KernelTmaWarpSpecializedCooperativeEEENS5_IJNSA_ILi128EEENSA_ILi64EEESG_EEENS_6half_tENS5_IJlSC_lEEESJ_SK_NS4_8TiledMMAINS4_8MMA_AtomIJNS4_4SM904GMMA25MMA_64x64x16_F32F16F16_SSILNSO_5MajorE0ELSQ_0ELNSO_7ScaleInE1ELSR_1EEEEEENS4_6LayoutINS5_IJSB_SC_SC_EEENS5_IJSC_NSA_ILi0EEESW_EEEEENS5_IJNS4_10UnderscoreESZ_SZ_EEEEENS4_23SM90_TMA_LOAD_MULTICASTENS4_14ComposedLayoutINS4_7SwizzleILi3ELi4ELi3EEENS4_18smem_ptr_flag_bitsILi16EEENSU_INS5_IJNSA_ILi8EEESH_EEENS5_IJSH_SC_EEEEEEEvNS4_8identityES12_S1C_vS1D_EENS_8epilogue10collective6detail29Sm90TmaWarpSpecializedAdapterINS1G_15DefaultEpilogueISJ_SK_SK_NS1F_6thread17LinearCombinationISJ_Li1EffLNS1K_9ScaleType4KindE0ELNS_15FloatRoundStyleE2ESJ_EENS1_15EpilogueDefaultEEEEEvvEEEEvNT_6ParamsE --------------------------
	.section	.text._ZN7cutlass13device_kernelINS_4gemm6kernel13GemmUniversalIN4cute5tupleIJiiiiEEENS1_10collective13CollectiveMmaINS1_34MainloopSm90TmaGmmaWarpSpecializedILi5ENS5_IJNS4_1CILi2EEESB_NSA_ILi1EEEEEENS1_35KernelTmaWarpSpecializedCooperativeEEENS5_IJNSA_ILi128EEENSA_ILi64EEESG_EEENS_6half_tENS5_IJlSC_lEEESJ_SK_NS4_8TiledMMAINS4_8MMA_AtomIJNS4_4SM904GMMA25MMA_64x64x16_F32F16F16_SSILNSO_5MajorE0ELSQ_0ELNSO_7ScaleInE1ELSR_1EEEEEENS4_6LayoutINS5_IJSB_SC_SC_EEENS5_IJSC_NSA_ILi0EEESW_EEEEENS5_IJNS4_10UnderscoreESZ_SZ_EEEEENS4_23SM90_TMA_LOAD_MULTICASTENS4_14ComposedLayoutINS4_7SwizzleILi3ELi4ELi3EEENS4_18smem_ptr_flag_bitsILi16EEENSU_INS5_IJNSA_ILi8EEESH_EEENS5_IJSH_SC_EEEEEEEvNS4_8identityES12_S1C_vS1D_EENS_8epilogue10collective6detail29Sm90TmaWarpSpecializedAdapterINS1G_15DefaultEpilogueISJ_SK_SK_NS1F_6thread17LinearCombinationISJ_Li1EffLNS1K_9ScaleType4KindE0ELNS_15FloatRoundStyleE2ESJ_EENS1_15EpilogueDefaultEEEEEvvEEEEvNT_6ParamsE,"ax",@progbits
	.align	128
.text._ZN7cutlass13device_kernelINS_4gemm6kernel13GemmUniversalIN4cute5tupleIJiiiiEEENS1_10collective13CollectiveMmaINS1_34MainloopSm90TmaGmmaWarpSpecializedILi5ENS5_IJNS4_1CILi2EEESB_NSA_ILi1EEEEEENS1_35KernelTmaWarpSpecializedCooperativeEEENS5_IJNSA_ILi128EEENSA_ILi64EEESG_EEENS_6half_tENS5_IJlSC_lEEESJ_SK_NS4_8TiledMMAINS4_8MMA_AtomIJNS4_4SM904GMMA25MMA_64x64x16_F32F16F16_SSILNSO_5MajorE0ELSQ_0ELNSO_7ScaleInE1ELSR_1EEEEEENS4_6LayoutINS5_IJSB_SC_SC_EEENS5_IJSC_NSA_ILi0EEESW_EEEEENS5_IJNS4_10UnderscoreESZ_SZ_EEEEENS4_23SM90_TMA_LOAD_MULTICASTENS4_14ComposedLayoutINS4_7SwizzleILi3ELi4ELi3EEENS4_18smem_ptr_flag_bitsILi16EEENSU_INS5_IJNSA_ILi8EEESH_EEENS5_IJSH_SC_EEEEEEEvNS4_8identityES12_S1C_vS1D_EENS_8epilogue10collective6detail29Sm90TmaWarpSpecializedAdapterINS1G_15DefaultEpilogueISJ_SK_SK_NS1F_6thread17LinearCombinationISJ_Li1EffLNS1K_9ScaleType4KindE0ELNS_15FloatRoundStyleE2ESJ_EENS1_15EpilogueDefaultEEEEEvvEEEEvNT_6ParamsE:
        .type           _ZN7cutlass13device_kernelINS_4gemm6kernel13GemmUniversalIN4cute5tupleIJiiiiEEENS1_10collective13CollectiveMmaINS1_34MainloopSm90TmaGmmaWarpSpecializedILi5ENS5_IJNS4_1CILi2EEESB_NSA_ILi1EEEEEENS1_35KernelTmaWarpSpecializedCooperativeEEENS5_IJNSA_ILi128EEENSA_ILi64EEESG_EEENS_6half_tENS5_IJlSC_lEEESJ_SK_NS4_8TiledMMAINS4_8MMA_AtomIJNS4_4SM904GMMA25MMA_64x64x16_F32F16F16_SSILNSO_5MajorE0ELSQ_0ELNSO_7ScaleInE1ELSR_1EEEEEENS4_6LayoutINS5_IJSB_SC_SC_EEENS5_IJSC_NSA_ILi0EEESW_EEEEENS5_IJNS4_10UnderscoreESZ_SZ_EEEEENS4_23SM90_TMA_LOAD_MULTICASTENS4_14ComposedLayoutINS4_7SwizzleILi3ELi4ELi3EEENS4_18smem_ptr_flag_bitsILi16EEENSU_INS5_IJNSA_ILi8EEESH_EEENS5_IJSH_SC_EEEEEEEvNS4_8identityES12_S1C_vS1D_EENS_8epilogue10collective6detail29Sm90TmaWarpSpecializedAdapterINS1G_15DefaultEpilogueISJ_SK_SK_NS1F_6thread17LinearCombinationISJ_Li1EffLNS1K_9ScaleType4KindE0ELNS_15FloatRoundStyleE2ESJ_EENS1_15EpilogueDefaultEEEEEvvEEEEvNT_6ParamsE,@function
        .size           _ZN7cutlass13device_kernelINS_4gemm6kernel13GemmUniversalIN4cute5tupleIJiiiiEEENS1_10collective13CollectiveMmaINS1_34MainloopSm90TmaGmmaWarpSpecializedILi5ENS5_IJNS4_1CILi2EEESB_NSA_ILi1EEEEEENS1_35KernelTmaWarpSpecializedCooperativeEEENS5_IJNSA_ILi128EEENSA_ILi64EEESG_EEENS_6half_tENS5_IJlSC_lEEESJ_SK_NS4_8TiledMMAINS4_8MMA_AtomIJNS4_4SM904GMMA25MMA_64x64x16_F32F16F16_SSILNSO_5MajorE0ELSQ_0ELNSO_7ScaleInE1ELSR_1EEEEEENS4_6LayoutINS5_IJSB_SC_SC_EEENS5_IJSC_NSA_ILi0EEESW_EEEEENS5_IJNS4_10UnderscoreESZ_SZ_EEEEENS4_23SM90_TMA_LOAD_MULTICASTENS4_14ComposedLayoutINS4_7SwizzleILi3ELi4ELi3EEENS4_18smem_ptr_flag_bitsILi16EEENSU_INS5_IJNSA_ILi8EEESH_EEENS5_IJSH_SC_EEEEEEEvNS4_8identityES12_S1C_vS1D_EENS_8epilogue10collective6detail29Sm90TmaWarpSpecializedAdapterINS1G_15DefaultEpilogueISJ_SK_SK_NS1F_6thread17LinearCombinationISJ_Li1EffLNS1K_9ScaleType4KindE0ELNS_15FloatRoundStyleE2ESJ_EENS1_15EpilogueDefaultEEEEEvvEEEEvNT_6ParamsE,(.L_x_135 - _ZN7cutlass13device_kernelINS_4gemm6kernel13GemmUniversalIN4cute5tupleIJiiiiEEENS1_10collective13CollectiveMmaINS1_34MainloopSm90TmaGmmaWarpSpecializedILi5ENS5_IJNS4_1CILi2EEESB_NSA_ILi1EEEEEENS1_35KernelTmaWarpSpecializedCooperativeEEENS5_IJNSA_ILi128EEENSA_ILi64EEESG_EEENS_6half_tENS5_IJlSC_lEEESJ_SK_NS4_8TiledMMAINS4_8MMA_AtomIJNS4_4SM904GMMA25MMA_64x64x16_F32F16F16_SSILNSO_5MajorE0ELSQ_0ELNSO_7ScaleInE1ELSR_1EEEEEENS4_6LayoutINS5_IJSB_SC_SC_EEENS5_IJSC_NSA_ILi0EEESW_EEEEENS5_IJNS4_10UnderscoreESZ_SZ_EEEEENS4_23SM90_TMA_LOAD_MULTICASTENS4_14ComposedLayoutINS4_7SwizzleILi3ELi4ELi3EEENS4_18smem_ptr_flag_bitsILi16EEENSU_INS5_IJNSA_ILi8EEESH_EEENS5_IJSH_SC_EEEEEEEvNS4_8identityES12_S1C_vS1D_EENS_8epilogue10collective6detail29Sm90TmaWarpSpecializedAdapterINS1G_15DefaultEpilogueISJ_SK_SK_NS1F_6thread17LinearCombinationISJ_Li1EffLNS1K_9ScaleType4KindE0ELNS_15FloatRoundStyleE2ESJ_EENS1_15EpilogueDefaultEEEEEvvEEEEvNT_6ParamsE)
        .other          _ZN7cutlass13device_kernelINS_4gemm6kernel13GemmUniversalIN4cute5tupleIJiiiiEEENS1_10collective13CollectiveMmaINS1_34MainloopSm90TmaGmmaWarpSpecializedILi5ENS5_IJNS4_1CILi2EEESB_NSA_ILi1EEEEEENS1_35KernelTmaWarpSpecializedCooperativeEEENS5_IJNSA_ILi128EEENSA_ILi64EEESG_EEENS_6half_tENS5_IJlSC_lEEESJ_SK_NS4_8TiledMMAINS4_8MMA_AtomIJNS4_4SM904GMMA25MMA_64x64x16_F32F16F16_SSILNSO_5MajorE0ELSQ_0ELNSO_7ScaleInE1ELSR_1EEEEEENS4_6LayoutINS5_IJSB_SC_SC_EEENS5_IJSC_NSA_ILi0EEESW_EEEEENS5_IJNS4_10UnderscoreESZ_SZ_EEEEENS4_23SM90_TMA_LOAD_MULTICASTENS4_14ComposedLayoutINS4_7SwizzleILi3ELi4ELi3EEENS4_18smem_ptr_flag_bitsILi16EEENSU_INS5_IJNSA_ILi8EEESH_EEENS5_IJSH_SC_EEEEEEEvNS4_8identityES12_S1C_vS1D_EENS_8epilogue10collective6detail29Sm90TmaWarpSpecializedAdapterINS1G_15DefaultEpilogueISJ_SK_SK_NS1F_6thread17LinearCombinationISJ_Li1EffLNS1K_9ScaleType4KindE0ELNS_15FloatRoundStyleE2ESJ_EENS1_15EpilogueDefaultEEEEEvvEEEEvNT_6ParamsE,@"STO_CUDA_ENTRY STV_DEFAULT"
_ZN7cutlass13device_kernelINS_4gemm6kernel13GemmUniversalIN4cute5tupleIJiiiiEEENS1_10collective13CollectiveMmaINS1_34MainloopSm90TmaGmmaWarpSpecializedILi5ENS5_IJNS4_1CILi2EEESB_NSA_ILi1EEEEEENS1_35KernelTmaWarpSpecializedCooperativeEEENS5_IJNSA_ILi128EEENSA_ILi64EEESG_EEENS_6half_tENS5_IJlSC_lEEESJ_SK_NS4_8TiledMMAINS4_8MMA_AtomIJNS4_4SM904GMMA25MMA_64x64x16_F32F16F16_SSILNSO_5MajorE0ELSQ_0ELNSO_7ScaleInE1ELSR_1EEEEEENS4_6LayoutINS5_IJSB_SC_SC_EEENS5_IJSC_NSA_ILi0EEESW_EEEEENS5_IJNS4_10UnderscoreESZ_SZ_EEEEENS4_23SM90_TMA_LOAD_MULTICASTENS4_14ComposedLayoutINS4_7SwizzleILi3ELi4ELi3EEENS4_18smem_ptr_flag_bitsILi16EEENSU_INS5_IJNSA_ILi8EEESH_EEENS5_IJSH_SC_EEEEEEEvNS4_8identityES12_S1C_vS1D_EENS_8epilogue10collective6detail29Sm90TmaWarpSpecializedAdapterINS1G_15DefaultEpilogueISJ_SK_SK_NS1F_6thread17LinearCombinationISJ_Li1EffLNS1K_9ScaleType4KindE0ELNS_15FloatRoundStyleE2ESJ_EENS1_15EpilogueDefaultEEEEEvvEEEEvNT_6ParamsE:
[----:B------:R-:W0:Y:S01]  /*0000*/  LDC R1, c[0x0][0x28] ;  /* 0x00000a00ff017b82 */ /* 0x000e220000000800 */
[----:B------:R-:W1:Y:S01]  /*0010*/  S2R R63, SR_TID.X ;  /* 0x00000000003f7919 */ /* 0x000e620000002100 */
[----:B------:R-:W-:Y:S01]  /*0020*/  ELECT P0, URZ, PT ;  /* 0x00000000003f782f */ /* 0x000fe20003800000 */
[----:B------:R-:W-:Y:S01]  /*0030*/  BSSY B0, `(.L_x_0) ;  /* 0x000000f000007945 */ /* 0x000fe20003800000 */
[--C-:B-1----:R-:W-:Y:S02]  /*0040*/  SHF.R.U32.HI R0, RZ, 0x5, R63.reuse ;  /* 0x00000005ff007819 */ /* 0x102fe4000001163f */
[----:B------:R-:W-:-:S03]  /*0050*/  SHF.R.U32.HI R7, RZ, 0x7, R63 ;  /* 0x00000007ff077819 */ /* 0x000fc6000001163f */
[----:B------:R-:W1:Y:S04]  /*0060*/  SHFL.IDX PT, R3, R0, RZ, 0x1f ;  /* 0x00001fff00037589 */ /* 0x000e6800000e0000 */
[----:B------:R2:W3:Y:S01]  /*0070*/  SHFL.IDX PT, R2, R7, RZ, 0x1f ;  /* 0x00001fff07027589 */ /* 0x0004e200000e0000 */
[----:B-1----:R-:W-:-:S13]  /*0080*/  ISETP.NE.OR P0, PT, R3, RZ, !P0 ;  /* 0x000000ff0300720c */ /* 0x002fda0004705670 */
[----:B0-23--:R-:W-:Y:S05]  /*0090*/  @P0 BRA `(.L_x_1) ;  /* 0x0000000000200947 */ /* 0x00dfea0003800000 */
[----:B------:R-:W-:Y:S02]  /*00a0*/  ULDC.64 UR4, c[0x0][0x198] ;  /* 0x0000660000047ab9 */ /* 0x000fe40000000a00 */
[----:B------:R-:W-:Y:S02]  /*00b0*/  UIADD3 UR6, UP0, UR4, 0xf0, URZ ;  /* 0x000000f004067890 */ /* 0x000fe4000ff1e03f */
[----:B------:R-:W-:Y:S02]  /*00c0*/  UIADD3 UR4, UP1, UR4, 0x1f0, URZ ;  /* 0x000001f004047890 */ /* 0x000fe4000ff3e03f */
[----:B------:R-:W-:Y:S02]  /*00d0*/  UIADD3.X UR7, URZ, UR5, URZ, UP0, !UPT ;  /* 0x000000053f077290 */ /* 0x000fe400087fe43f */
[----:B------:R-:W-:-:S07]  /*00e0*/  UIADD3.X UR5, URZ, UR5, URZ, UP1, !UPT ;  /* 0x000000053f057290 */ /* 0x000fce0008ffe43f */
[----:B------:R0:W-:Y:S02]  /*00f0*/  UTMACCTL.PF [UR6] ;  /* 0x00000000060079b9 */ /* 0x0001e40008040000 */
[----:B------:R0:W-:Y:S02]  /*0100*/  UTMACCTL.PF [UR4] ;  /* 0x00000000040079b9 */ /* 0x0001e40008040000 */
[----:B0-----:R-:W-:Y:S01]  /*0110*/  NOP ;  /* 0x0000000000007918 */ /* 0x001fe20000000000 */
.L_x_1:
[----:B------:R-:W-:Y:S05]  /*0120*/  BSYNC B0 ;  /* 0x0000000000007941 */ /* 0x000fea0003800000 */
.L_x_0:
[----:B------:R-:W0:Y:S02]  /*0130*/  SHFL.IDX PT, R5, R0, RZ, 0x1f ;  /* 0x00001fff00057589 */ /* 0x000e2400000e0000 */
[----:B0-----:R-:W-:-:S13]  /*0140*/  ISETP.NE.AND P0, PT, R5, RZ, PT ;  /* 0x000000ff0500720c */ /* 0x001fda0003f05270 */
[----:B------:R-:W-:Y:S05]  /*0150*/  @P0 BRA `(.L_x_2) ;  /* 0x0000000000600947 */ /* 0x000fea0003800000 */
[----:B------:R-:W0:Y:S01]  /*0160*/  S2UR UR8, SR_CgaCtaId ;  /* 0x00000000000879c3 */ /* 0x000e220000008800 */
[----:B------:R-:W-:Y:S01]  /*0170*/  UMOV UR4, 0x400 ;  /* 0x0000040000047882 */ /* 0x000fe20000000000 */
[----:B------:R-:W-:Y:S01]  /*0180*/  UMOV UR5, 0x1 ;  /* 0x0000000100057882 */ /* 0x000fe20000000000 */
[----:B------:R-:W-:Y:S01]  /*0190*/  UMOV UR6, 0x6 ;  /* 0x0000000600067882 */ /* 0x000fe20000000000 */
[----:B------:R-:W-:Y:S01]  /*01a0*/  ELECT P0, URZ, PT ;  /* 0x00000000003f782f */ /* 0x000fe20003800000 */
[----:B------:R-:W-:-:S04]  /*01b0*/  UIADD3 UR6, -UR6, 0x100000, URZ ;  /* 0x0010000006067890 */ /* 0x000fc8000fffe13f */
[----:B------:R-:W-:Y:S02]  /*01c0*/  USHF.L.U32 UR7, UR6, 0xb, URZ ;  /* 0x0000000b06077899 */ /* 0x000fe4000800063f */
[----:B------:R-:W-:Y:S02]  /*01d0*/  USHF.L.U32 UR6, UR6, 0x1, URZ ;  /* 0x0000000106067899 */ /* 0x000fe4000800063f */
[----:B0-----:R-:W-:Y:S02]  /*01e0*/  ULEA UR8, UR8, UR4, 0x18 ;  /* 0x0000000408087291 */ /* 0x001fe4000f8ec03f */
[----:B------:R-:W-:-:S04]  /*01f0*/  UIADD3 UR4, -UR5, 0x100000, URZ ;  /* 0x0010000005047890 */ /* 0x000fc8000fffe13f */
[----:B------:R-:W-:Y:S02]  /*0200*/  USHF.L.U32 UR5, UR4, 0xb, URZ ;  /* 0x0000000b04057899 */ /* 0x000fe4000800063f */
[----:B------:R-:W-:Y:S01]  /*0210*/  USHF.L.U32 UR4, UR4, 0x1, URZ ;  /* 0x0000000104047899 */ /* 0x000fe2000800063f */
[----:B------:R-:W0:Y:S11]  /*0220*/  FENCE.VIEW.ASYNC.S ;  /* 0x00000000000073c6 */ /* 0x000e360000000000 */
[----:B0-----:R0:W1:Y:S01]  /*0230*/  SYNCS.EXCH.64 URZ, [UR8], UR4 ;  /* 0x00000004083f75b2 */ /* 0x0010620008000100 */
[----:B------:R0:W2:Y:S01]  /*0240*/  SYNCS.EXCH.64 URZ, [UR8+0x28], UR6 ;  /* 0x00002806083f75b2 */ /* 0x0000a20008000100 */
[----:B------:R0:W3:Y:S01]  /*0250*/  SYNCS.EXCH.64 URZ, [UR8+0x8], UR4 ;  /* 0x00000804083f75b2 */ /* 0x0000e20008000100 */
[----:B------:R0:W4:Y:S01]  /*0260*/  SYNCS.EXCH.64 URZ, [UR8+0x30], UR6 ;  /* 0x00003006083f75b2 */ /* 0x0001220008000100 */
[----:B------:R0:W0:Y:S01]  /*0270*/  SYNCS.EXCH.64 URZ, [UR8+0x10], UR4 ;  /* 0x00001004083f75b2 */ /* 0x0000220008000100 */
[----:B------:R0:W0:Y:S01]  /*0280*/  SYNCS.EXCH.64 URZ, [UR8+0x38], UR6 ;  /* 0x00003806083f75b2 */ /* 0x0000220008000100 */
[----:B------:R0:W0:Y:S01]  /*0290*/  SYNCS.EXCH.64 URZ, [UR8+0x18], UR4 ;  /* 0x00001804083f75b2 */ /* 0x0000220008000100 */
[----:B------:R0:W0:Y:S01]  /*02a0*/  SYNCS.EXCH.64 URZ, [UR8+0x40], UR6 ;  /* 0x00004006083f75b2 */ /* 0x0000220008000100 */
[----:B------:R0:W0:Y:S01]  /*02b0*/  SYNCS.EXCH.64 URZ, [UR8+0x20], UR4 ;  /* 0x00002004083f75b2 */ /* 0x0000220008000100 */
[----:B------:R0:W0:Y:S01]  /*02c0*/  SYNCS.EXCH.64 URZ, [UR8+0x48], UR6 ;  /* 0x00004806083f75b2 */ /* 0x0000220008000100 */
[----:B------:R-:W-:Y:S01]  /*02d0*/  NOP ;  /* 0x0000000000007918 */ /* 0x000fe20000000000 */
.L_x_2:
[----:B------:R-:W-:Y:S01]  /*02e0*/  SHF.R.S32.HI R4, RZ, 0x1f, R63 ;  /* 0x0000001fff047819 */ /* 0x000fe2000001143f */
[----:B------:R-:W5:Y:S01]  /*02f0*/  SHFL.IDX PT, R0, R0, RZ, 0x1f ;  /* 0x00001fff00007589 */ /* 0x000f6200000e0000 */
[----:B0-----:R-:W0:Y:S01]  /*0300*/  S2UR UR8, SR_CTAID.X ;  /* 0x00000000000879c3 */ /* 0x001e220000002500 */
[----:B------:R-:W-:Y:S02]  /*0310*/  ELECT P0, URZ, PT ;  /* 0x00000000003f782f */ /* 0x000fe40003800000 */
[----:B------:R-:W-:Y:S01]  /*0320*/  LEA.HI R4, R4, R63, RZ, 0x7 ;  /* 0x0000003f04047211 */ /* 0x000fe200078f38ff */
[----:B------:R-:W-:Y:S01]  /*0330*/  ULDC UR4, c[0x0][0x150] ;  /* 0x0000540000047ab9 */ /* 0x000fe20000000800 */
[----:B------:R-:W-:Y:S01]  /*0340*/  SHF.R.S32.HI R6, RZ, 0x1f, R5 ;  /* 0x0000001fff067819 */ /* 0x000fe20000011405 */
[----:B------:R-:W-:Y:S01]  /*0350*/  NOP ;  /* 0x0000000000007918 */ /* 0x000fe20000000000 */
[----:B------:R-:W-:Y:S01]  /*0360*/  LOP3.LUT R4, R4, 0xffffff80, RZ, 0xc0, !PT ;  /* 0xffffff8004047812 */ /* 0x000fe200078ec0ff */
[----:B------:R-:W-:Y:S01]  /*0370*/  NOP ;  /* 0x0000000000007918 */ /* 0x000fe20000000000 */
[----:B------:R-:W-:Y:S01]  /*0380*/  LEA.HI R6, R6, R5, RZ, 0x2 ;  /* 0x0000000506067211 */ /* 0x000fe200078f10ff */
[----:B------:R-:W1:Y:S01]  /*0390*/  LDC R11, c[0x0][0x144] ;  /* 0x00005100ff0b7b82 */ /* 0x000e620000000800 */
[----:B------:R-:W-:Y:S01]  /*03a0*/  IMAD.MOV.U32 R22, RZ, RZ, 0x1 ;  /* 0x00000001ff167424 */ /* 0x000fe200078e00ff */
[----:B------:R-:W-:Y:S01]  /*03b0*/  ISETP.NE.AND P3, PT, R2, RZ, PT ;  /* 0x000000ff0200720c */ /* 0x000fe20003f65270 */
[----:B------:R-:W-:Y:S01]  /*03c0*/  IMAD.IADD R8, R63, 0x1, -R4 ;  /* 0x000000013f087824 */ /* 0x000fe200078e0a04 */
[----:B------:R-:W-:Y:S01]  /*03d0*/  LOP3.LUT R6, R6, 0x3ffffffc, RZ, 0xc0, !PT ;  /* 0x3ffffffc06067812 */ /* 0x000fe200078ec0ff */
[----:B------:R-:W2:Y:S03]  /*03e0*/  S2R R4, SR_CTAID.Y ;  /* 0x0000000000047919 */ /* 0x000ea60000002600 */
[----:B------:R-:W-:Y:S01]  /*03f0*/  SHF.R.S32.HI R9, RZ, 0x1f, R8 ;  /* 0x0000001fff097819 */ /* 0x000fe20000011408 */
[----:B------:R-:W-:Y:S01]  /*0400*/  IMAD.IADD R6, R5, 0x1, -R6 ;  /* 0x0000000105067824 */ /* 0x000fe200078e0a06 */
[----:B------:R-:W3:Y:S02]  /*0410*/  LDC R13, c[0x0][0x140] ;  /* 0x00005000ff0d7b82 */ /* 0x000ee40000000800 */
[----:B------:R-:W-:-:S02]  /*0420*/  LEA.HI R9, R9, R8, RZ, 0x3 ;  /* 0x0000000809097211 */ /* 0x000fc400078f18ff */
[----:B-----5:R-:W-:Y:S02]  /*0430*/  ISETP.NE.OR P0, PT, R0, RZ, !P0 ;  /* 0x000000ff0000720c */ /* 0x020fe40004705670 */
[--C-:B------:R-:W-:Y:S02]  /*0440*/  SHF.R.S32.HI R0, RZ, 0x3, R9.reuse ;  /* 0x00000003ff007819 */ /* 0x100fe40000011409 */
[----:B0-----:R-:W-:Y:S02]  /*0450*/  I2FP.F32.U32 R10, UR8 ;  /* 0x00000008000a7c45 */ /* 0x001fe40008201000 */
[----:B------:R-:W-:-:S03]  /*0460*/  SHF.R.S32.HI R9, RZ, 0x1f, R9 ;  /* 0x0000001fff097819 */ /* 0x000fc60000011409 */
[----:B------:R-:W-:Y:S01]  /*0470*/  FMUL R10, R10, UR4 ;  /* 0x000000040a0a7c20 */ /* 0x000fe20008400000 */
[----:B------:R-:W-:Y:S01]  /*0480*/  LEA.HI R9, R9, R0, RZ, 0x2 ;  /* 0x0000000009097211 */ /* 0x000fe200078f10ff */
[----:B------:R-:W-:Y:S02]  /*0490*/  ULDC UR4, c[0x0][0x154] ;  /* 0x0000550000047ab9 */ /* 0x000fe40000000800 */
[----:B------:R-:W-:Y:S01]  /*04a0*/  VOTEU.ALL UP0, P0 ;  /* 0x00000000003f7886 */ /* 0x000fe20000000000 */
[----:B------:R-:W-:Y:S01]  /*04b0*/  LOP3.LUT R9, R9, 0xfffffffc, RZ, 0xc0, !PT ;  /* 0xfffffffc09097812 */ /* 0x000fe200078ec0ff */
[----:B------:R-:W0:Y:S01]  /*04c0*/  F2I.U32.TRUNC.NTZ R10, R10 ;  /* 0x0000000a000a7305 */ /* 0x000e22000020f000 */
[----:B------:R-:W-:Y:S02]  /*04d0*/  VOTEU.ALL UP1, P0 ;  /* 0x00000000003f7886 */ /* 0x000fe40000020000 */
[----:B------:R-:W5:Y:S01]  /*04e0*/  @!UP0 S2UR UR7, SR_CgaCtaId ;  /* 0x00000000000789c3 */ /* 0x000f620000008800 */
[----:B------:R-:W-:Y:S01]  /*04f0*/  IMAD.IADD R9, R0, 0x1, -R9 ;  /* 0x0000000100097824 */ /* 0x000fe200078e0a09 */
[----:B------:R-:W-:Y:S01]  /*0500*/  SHF.R.S32.HI R0, RZ, 0x1f, R3 ;  /* 0x0000001fff007819 */ /* 0x000fe20000011403 */
[----:B------:R-:W-:Y:S01]  /*0510*/  @!UP0 UMOV UR6, 0x400 ;  /* 0x0000040000068882 */ /* 0x000fe20000000000 */
[----:B---3--:R-:W-:Y:S01]  /*0520*/  ISETP.EQ.U32.AND P2, PT, R13, 0x1, PT ;  /* 0x000000010d00780c */ /* 0x008fe20003f42070 */
[----:B------:R-:W-:Y:S01]  /*0530*/  IMAD R19, R6, 0x4, R9 ;  /* 0x0000000406137824 */ /* 0x000fe200078e0209 */
[----:B--2---:R-:W-:-:S02]  /*0540*/  I2FP.F32.U32 R12, R4 ;  /* 0x00000004000c7245 */ /* 0x004fc40000201000 */
[----:B------:R-:W2:Y:S01]  /*0550*/  LDC R9, c[0x0][0x148] ;  /* 0x00005200ff097b82 */ /* 0x000ea20000000800 */
[----:B------:R-:W-:Y:S02]  /*0560*/  LEA.HI R0, R0, R3, RZ, 0x2 ;  /* 0x0000000300007211 */ /* 0x000fe400078f10ff */
[----:B------:R-:W-:Y:S01]  /*0570*/  LEA.HI R6, R19, R19, RZ, 0x1 ;  /* 0x0000001313067211 */ /* 0x000fe200078f08ff */
[----:B0-----:R-:W-:Y:S02]  /*0580*/  IMAD.MOV R14, RZ, RZ, -R10 ;  /* 0x000000ffff0e7224 */ /* 0x001fe400078e0a0a */
[----:B------:R-:W-:Y:S01]  /*0590*/  FMUL R12, R12, UR4 ;  /* 0x000000040c0c7c20 */ /* 0x000fe20008400000 */
[----:B------:R-:W-:Y:S01]  /*05a0*/  LOP3.LUT R0, R0, 0xfffffffc, RZ, 0xc0, !PT ;  /* 0xfffffffc00007812 */ /* 0x000fe200078ec0ff */
[----:B------:R-:W-:Y:S01]  /*05b0*/  UMOV UR4, 0x20 ;  /* 0x0000002000047882 */ /* 0x000fe20000000000 */
[----:B------:R-:W-:Y:S01]  /*05c0*/  LOP3.LUT R10, R6, 0xfffffffe, RZ, 0xc0, !PT ;  /* 0xfffffffe060a7812 */ /* 0x000fe200078ec0ff */
[----:B-1----:R-:W-:Y:S01]  /*05d0*/  IMAD R6, R11, R14, UR8 ;  /* 0x000000080b067e24 */ /* 0x002fe2000f8e020e */
[----:B------:R-:W-:-:S04]  /*05e0*/  @!UP0 UIADD3 UR4, -UR4, 0x100000, URZ ;  /* 0x0010000004048890 */ /* 0x000fc8000fffe13f */
[----:B------:R-:W-:Y:S02]  /*05f0*/  @!UP0 USHF.L.U32 UR5, UR4, 0xb, URZ ;  /* 0x0000000b04058899 */ /* 0x000fe4000800063f */
[----:B------:R-:W-:Y:S01]  /*0600*/  @!UP0 USHF.L.U32 UR4, UR4, 0x1, URZ ;  /* 0x0000000104048899 */ /* 0x000fe2000800063f */
[----:B------:R-:W0:Y:S01]  /*0610*/  F2I.U32.TRUNC.NTZ R12, R12 ;  /* 0x0000000c000c7305 */ /* 0x000e22000020f000 */
[----:B------:R-:W-:Y:S02]  /*0620*/  IMAD.IADD R3, R3, 0x1, -R0 ;  /* 0x0000000103037824 */ /* 0x000fe400078e0a00 */
[C---:B------:R-:W-:Y:S02]  /*0630*/  IMAD.IADD R11, R19.reuse, 0x1, -R10 ;  /* 0x00000001130b7824 */ /* 0x040fe400078e0a0a */
[----:B------:R-:W-:Y:S01]  /*0640*/  IMAD.SHL.U32 R10, R19, 0x4, RZ ;  /* 0x00000004130a7824 */ /* 0x000fe200078e00ff */
[----:B-----5:R-:W-:Y:S01]  /*0650*/  @!UP0 ULEA UR6, UR7, UR6, 0x18 ;  /* 0x0000000607068291 */ /* 0x020fe2000f8ec03f */
[----:B------:R-:W-:Y:S01]  /*0660*/  ISETP.NE.AND P1, PT, R3, 0x3, PT ;  /* 0x000000030300780c */ /* 0x000fe20003f25270 */
[----:B------:R-:W-:Y:S01]  /*0670*/  VOTEU.ALL UP0, P0 ;  /* 0x00000000003f7886 */ /* 0x000fe20000000000 */
[----:B------:R-:W-:-:S02]  /*0680*/  ISETP.NE.AND P4, PT, R11, R6, PT ;  /* 0x000000060b00720c */ /* 0x000fc40003f85270 */
[----:B------:R-:W-:Y:S02]  /*0690*/  LOP3.LUT R19, R19, 0xc, R10, 0x78, !PT ;  /* 0x0000000c13137812 */ /* 0x000fe400078e780a */
[----:B------:R-:W-:Y:S01]  /*06a0*/  LOP3.LUT P0, RZ, R8, 0x7, RZ, 0xc0, !PT ;  /* 0x0000000708ff7812 */ /* 0x000fe2000780c0ff */
[C---:B------:R-:W-:Y:S01]  /*06b0*/  VIADD R8, R2.reuse, 0xffffffff ;  /* 0xffffffff02087836 */ /* 0x040fe20000000000 */
[----:B------:R-:W-:Y:S01]  /*06c0*/  ISETP.EQ.OR P1, PT, R3, RZ, !P1 ;  /* 0x000000ff0300720c */ /* 0x000fe20004f22670 */
[----:B0-----:R-:W-:Y:S01]  /*06d0*/  IMAD.MOV R23, RZ, RZ, -R12 ;  /* 0x000000ffff177224 */ /* 0x001fe200078e0a0c */
[----:B------:R-:W-:Y:S01]  /*06e0*/  ISETP.LT.U32.AND P0, PT, R19, 0x4, !P0 ;  /* 0x000000041300780c */ /* 0x000fe20004701070 */
[----:B------:R-:W0:Y:S02]  /*06f0*/  FENCE.VIEW.ASYNC.S ;  /* 0x00000000000073c6 */ /* 0x000e240000000000 */
[----:B0-----:R0:W1:Y:S01]  /*0700*/  @!UP0 SYNCS.EXCH.64 URZ, [UR6+0x60], UR4 ;  /* 0x00006004063f85b2 */ /* 0x0010620008000100 */
[----:B------:R-:W-:Y:S01]  /*0710*/  ISETP.EQ.AND P1, PT, R2, RZ, P1 ;  /* 0x000000ff0200720c */ /* 0x000fe20000f22270 */
[----:B--2---:R-:W-:Y:S01]  /*0720*/  IMAD R11, R9, R23, R4 ;  /* 0x00000017090b7224 */ /* 0x004fe200078e0204 */
[----:B------:R-:W-:-:S02]  /*0730*/  ISETP.GE.U32.AND P6, PT, R8, 0x2, PT ;  /* 0x000000020800780c */ /* 0x000fc40003fc6070 */
[----:B------:R-:W-:Y:S02]  /*0740*/  @P4 LEA.HI R0, R19, R19, RZ, 0x1 ;  /* 0x0000001313004211 */ /* 0x000fe400078f08ff */
[----:B------:R-:W-:Y:S02]  /*0750*/  SEL R18, RZ, 0x1, !P1 ;  /* 0x00000001ff127807 */ /* 0x000fe40004800000 */
[----:B------:R-:W-:Y:S02]  /*0760*/  @P4 SHF.R.S32.HI R0, RZ, 0x1, R0 ;  /* 0x00000001ff004819 */ /* 0x000fe40000011400 */
[----:B------:R-:W-:Y:S02]  /*0770*/  SEL R18, R18, 0x2, P6 ;  /* 0x0000000212127807 */ /* 0x000fe40003000000 */
[----:B------:R-:W-:Y:S02]  /*0780*/  @P4 ISETP.NE.AND P5, PT, R0, R11, PT ;  /* 0x0000000b0000420c */ /* 0x000fe40003fa5270 */
[----:B------:R-:W-:Y:S01]  /*0790*/  SEL R11, RZ, 0x1, !P0 ;  /* 0x00000001ff0b7807 */ /* 0x000fe20004000000 */
[----:B------:R0:W2:Y:S01]  /*07a0*/  @!UP1 SYNCS.EXCH.64 URZ, [UR6+0x68], UR4 ;  /* 0x00006804063f95b2 */ /* 0x0000a20008000100 */
[----:B------:R-:W-:Y:S01]  /*07b0*/  @P4 SEL R22, RZ, 0x1, P5 ;  /* 0x00000001ff164807 */ /* 0x000fe20002800000 */
[----:B------:R-:W-:Y:S01]  /*07c0*/  NOP ;  /* 0x0000000000007918 */ /* 0x000fe20000000000 */
[----:B------:R-:W-:-:S02]  /*07d0*/  LOP3.LUT R0, R63, 0x7f, RZ, 0xc0, !PT ;  /* 0x0000007f3f007812 */ /* 0x000fc400078ec0ff */
[----:B------:R-:W-:Y:S01]  /*07e0*/  LOP3.LUT R22, R22, R11, RZ, 0xc0, !PT ;  /* 0x0000000b16167212 */ /* 0x000fe200078ec0ff */
[----:B01----:R-:W-:Y:S06]  /*07f0*/  @!P2 BRA `(.L_x_3) ;  /* 0x000000000008a947 */ /* 0x003fec0003800000 */
[----:B--2-4-:R-:W-:Y:S01]  /*0800*/  UCGABAR_ARV ;  /* 0x00000000000079c7 */ /* 0x014fe20008000000 */
[----:B------:R-:W-:Y:S05]  /*0810*/  BRA `(.L_x_4) ;  /* 0x0000000000047947 */ /* 0x000fea0003800000 */
.L_x_3:
[----:B--2-4-:R-:W-:Y:S01]  /*0820*/  NOP ;  /* 0x0000000000007918 */ /* 0x014fe20000000000 */
.L_x_4:
[----:B------:R-:W0:Y:S01]  /*0830*/  LDC R2, c[0x0][0x65c] ;  /* 0x00019700ff027b82 */ /* 0x000e220000000800 */
[----:B------:R-:W-:Y:S02]  /*0840*/  IMAD.U32 R10, RZ, RZ, UR8 ;  /* 0x00000008ff0a7e24 */ /* 0x000fe4000f8e00ff */
[----:B------:R-:W-:Y:S01]  /*0850*/  IMAD.MOV.U32 R11, RZ, RZ, RZ ;  /* 0x000000ffff0b7224 */ /* 0x000fe200078e00ff */
[----:B0-----:R-:W-:-:S04]  /*0860*/  ISETP.NE.AND P1, PT, R2, 0x1, PT ;  /* 0x000000010200780c */ /* 0x001fc80003f25270 */
[----:B------:R-:W-:-:S09]  /*0870*/  P2R R5, PR, RZ, 0x2 ;  /* 0x00000002ff057803 */ /* 0x000fd20000000000 */
[----:B------:R-:W0:Y:S01]  /*0880*/  @P1 LDC R17, c[0x0][0x10] ;  /* 0x00000400ff111b82 */ /* 0x000e220000000800 */
[----:B------:R-:W-:Y:S02]  /*0890*/  @P1 IMAD.MOV.U32 R5, RZ, RZ, RZ ;  /* 0x000000ffff051224 */ /* 0x000fe400078e00ff */
[----:B------:R-:W-:-:S05]  /*08a0*/  @P1 IMAD.MOV.U32 R15, RZ, RZ, RZ ;  /* 0x000000ffff0f1224 */ /* 0x000fca00078e00ff */
[----:B------:R-:W1:Y:S01]  /*08b0*/  @!P1 LDC R13, c[0x0][0xc] ;  /* 0x00000300ff0d9b82 */ /* 0x000e620000000800 */
[----:B------:R-:W-:Y:S01]  /*08c0*/  ULDC UR4, c[0x0][0xc] ;  /* 0x0000030000047ab9 */ /* 0x000fe20000000800 */
[----:B------:R-:W-:Y:S01]  /*08d0*/  ULDC UR5, c[0x0][0x10] ;  /* 0x0000040000057ab9 */ /* 0x000fe20000000800 */
[----:B------:R-:W-:Y:S01]  /*08e0*/  ULDC UR6, c[0x0][0x14] ;  /* 0x0000050000067ab9 */ /* 0x000fe20000000800 */
[----:B------:R-:W-:-:S04]  /*08f0*/  UIMAD.WIDE.U32 UR4, UR4, UR5, URZ ;  /* 0x00000005040472a5 */ /* 0x000fc8000f8e003f */
[----:B------:R-:W-:Y:S02]  /*0900*/  UIMAD.WIDE.U32 UR38, UR4, UR6, URZ ;  /* 0x00000006042672a5 */ /* 0x000fe4000f8e003f */
[----:B------:R-:W-:-:S04]  /*0910*/  UIMAD UR41, UR5, UR6, URZ ;  /* 0x00000006052972a4 */ /* 0x000fc8000f8e023f */
[----:B------:R-:W-:Y:S01]  /*0920*/  UIADD3 UR41, UR39, UR41, URZ ;  /* 0x0000002927297290 */ /* 0x000fe2000fffe03f */
[----:B0-----:R-:W-:-:S04]  /*0930*/  @P1 IMAD.WIDE.U32 R16, R17, UR8, R4 ;  /* 0x0000000811101c25 */ /* 0x001fc8000f8e0004 */
[----:B------:R-:W-:Y:S02]  /*0940*/  @P1 IMAD.IADD R17, R17, 0x1, R15 ;  /* 0x0000000111111824 */ /* 0x000fe400078e020f */
[----:B-1----:R-:W-:-:S04]  /*0950*/  @!P1 IMAD.WIDE.U32 R10, R4, R13, R10 ;  /* 0x0000000d040a9225 */ /* 0x002fc800078e000a */
[----:B------:R-:W-:Y:S02]  /*0960*/  @!P1 IMAD.MOV.U32 R16, RZ, RZ, R10 ;  /* 0x000000ffff109224 */ /* 0x000fe400078e000a */
[----:B------:R-:W-:Y:S01]  /*0970*/  @!P1 IMAD.MOV.U32 R17, RZ, RZ, R11 ;  /* 0x000000ffff119224 */ /* 0x000fe200078e000b */
[----:B------:R-:W-:Y:S06]  /*0980*/  @!P2 BRA `(.L_x_5) ;  /* 0x00000000000ca947 */ /* 0x000fec0003800000 */
[----:B------:R-:W-:Y:S01]  /*0990*/  UCGABAR_WAIT ;  /* 0x0000000000007dc7 */ /* 0x000fe20008000000 */
[----:B------:R-:W-:Y:S01]  /*09a0*/  CCTL.IVALL ;  /* 0x00000000ff00798f */ /* 0x000fe20002000000 */
[----:B------:R-:W-:Y:S05]  /*09b0*/  BRA `(.L_x_6) ;  /* 0x0000000000047947 */ /* 0x000fea0003800000 */
.L_x_5:
[----:B------:R-:W-:Y:S06]  /*09c0*/  BAR.SYNC.DEFER_BLOCKING 0x0 ;  /* 0x0000000000007b1d */ /* 0x000fec0000010000 */
.L_x_6:
[----:B------:R-:W-:Y:S05]  /*09d0*/  @!P3 BRA `(.L_x_7) ;  /* 0x000000440008b947 */ /* 0x000fea0003800000 */
[----:B------:R-:W-:-:S13]  /*09e0*/  ISETP.GT.U32.AND P0, PT, R8, 0x1, PT ;  /* 0x000000010800780c */ /* 0x000fda0003f04070 */
[----:B------:R-:W-:Y:S05]  /*09f0*/  @P0 EXIT ;  /* 0x000000000000094d */ /* 0x000fea0003800000 */
[----:B------:R-:W-:Y:S01]  /*0a00*/  ULDC.64 UR4, c[0x0][0x650] ;  /* 0x0001940000047ab9 */ /* 0x000fe20000000a00 */
[----:B------:R-:W-:Y:S01]  /*0a10*/  PRMT R3, RZ, 0x7610, R3 ;  /* 0x00007610ff037816 */ /* 0x000fe20000000003 */
[----:B------:R-:W-:Y:S01]  /*0a20*/  IMAD.MOV.U32 R71, RZ, RZ, -0x1 ;  /* 0xffffffffff477424 */ /* 0x000fe200078e00ff */
[----:B------:R-:W-:Y:S01]  /*0a30*/  ISETP.GE.U32.AND P0, PT, R16, UR4, PT ;  /* 0x0000000410007c0c */ /* 0x000fe2000bf06070 */
[----:B------:R-:W-:Y:S02]  /*0a40*/  IMAD.MOV.U32 R70, RZ, RZ, -0x1 ;  /* 0xffffffffff467424 */ /* 0x000fe400078e00ff */
[----:B------:R-:W-:Y:S01]  /*0a50*/  IMAD.MOV.U32 R69, RZ, RZ, -0x1 ;  /* 0xffffffffff457424 */ /* 0x000fe200078e00ff */
[----:B------:R-:W-:-:S13]  /*0a60*/  ISETP.GE.U32.AND.EX P0, PT, R17, UR5, PT, P0 ;  /* 0x0000000511007c0c */ /* 0x000fda000bf06100 */
[----:B------:R-:W-:Y:S05]  /*0a70*/  @P0 BRA `(.L_x_8) ;  /* 0x0000000400280947 */ /* 0x000fea0003800000 */
[----:B------:R-:W0:Y:S01]  /*0a80*/  LDC.64 R24, c[0x0][0x628] ;  /* 0x00018a00ff187b82 */ /* 0x000e220000000a00 */
[----:B------:R-:W-:Y:S02]  /*0a90*/  IMAD.MOV.U32 R10, RZ, RZ, R16 ;  /* 0x000000ffff0a7224 */ /* 0x000fe400078e0010 */
[----:B------:R-:W-:-:S05]  /*0aa0*/  IMAD.MOV.U32 R11, RZ, RZ, R17 ;  /* 0x000000ffff0b7224 */ /* 0x000fca00078e0011 */
[----:B------:R-:W1:Y:S08]  /*0ab0*/  LDC R8, c[0x0][0x630] ;  /* 0x00018c00ff087b82 */ /* 0x000e700000000800 */
[----:B------:R-:W2:Y:S01]  /*0ac0*/  LDC.64 R26, c[0x0][0x620] ;  /* 0x00018800ff1a7b82 */ /* 0x000ea20000000a00 */
[----:B0-----:R-:W-:-:S04]  /*0ad0*/  ISETP.NE.U32.AND P0, PT, R24, RZ, PT ;  /* 0x000000ff1800720c */ /* 0x001fc80003f05070 */
[----:B------:R-:W-:-:S13]  /*0ae0*/  ISETP.NE.AND.EX P0, PT, R25, RZ, PT, P0 ;  /* 0x000000ff1900720c */ /* 0x000fda0003f05300 */
[----:B-12---:R-:W-:Y:S05]  /*0af0*/  @!P0 BRA `(.L_x_9) ;  /* 0x0000000000288947 */ /* 0x006fea0003800000 */
[----:B------:R-:W0:Y:S02]  /*0b00*/  LDC R3, c[0x0][0x634] ;  /* 0x00018d00ff037b82 */ /* 0x000e240000000800 */
[----:B0-----:R-:W-:-:S05]  /*0b10*/  IADD3 R3, P0, R16, R3, RZ ;  /* 0x0000000310037210 */ /* 0x001fca0007f1e0ff */
[----:B------:R-:W-:-:S04]  /*0b20*/  IMAD.X R21, RZ, RZ, R17, P0 ;  /* 0x000000ffff157224 */ /* 0x000fc800000e0611 */
[----:B------:R-:W-:-:S04]  /*0b30*/  IMAD.WIDE.U32 R10, R21, R24, RZ ;  /* 0x00000018150a7225 */ /* 0x000fc800078e00ff */
[----:B------:R-:W-:-:S04]  /*0b40*/  IMAD.WIDE.U32 R12, P0, R3, R25, R10 ;  /* 0x00000019030c7225 */ /* 0x000fc8000780000a */
[----:B------:R-:W-:-:S04]  /*0b50*/  IMAD.WIDE.U32 R10, R3, R24, RZ ;  /* 0x00000018030a7225 */ /* 0x000fc800078e00ff */
[----:B------:R-:W-:Y:S01]  /*0b60*/  IMAD.X R15, RZ, RZ, RZ, P0 ;  /* 0x000000ffff0f7224 */ /* 0x000fe200000e06ff */
[----:B------:R-:W-:Y:S01]  /*0b70*/  IADD3 RZ, P0, R11, R12, RZ ;  /* 0x0000000c0bff7210 */ /* 0x000fe20007f1e0ff */
[----:B------:R-:W-:-:S04]  /*0b80*/  IMAD.MOV.U32 R14, RZ, RZ, R13 ;  /* 0x000000ffff0e7224 */ /* 0x000fc800078e000d */
[----:B------:R-:W-:-:S08]  /*0b90*/  IMAD.WIDE.U32.X R10, R21, R25, R14, P0 ;  /* 0x00000019150a7225 */ /* 0x000fd000000e040e */
.L_x_9:
[----:B------:R-:W0:Y:S01]  /*0ba0*/  LDC.64 R30, c[0x0][0x640] ;  /* 0x00019000ff1e7b82 */ /* 0x000e220000000a00 */
[-CC-:B------:R-:W-:Y:S01]  /*0bb0*/  SHF.R.U64 R69, R10, R8.reuse, R11.reuse ;  /* 0x000000080a457219 */ /* 0x180fe2000000120b */
[----:B------:R-:W-:Y:S01]  /*0bc0*/  IMAD R29, R9, R23, R4 ;  /* 0x00000017091d7224 */ /* 0x000fe200078e0204 */
[----:B------:R-:W-:Y:S01]  /*0bd0*/  SHF.R.U32.HI R3, RZ, R8, R11 ;  /* 0x00000008ff037219 */ /* 0x000fe2000001160b */
[----:B------:R-:W-:Y:S01]  /*0be0*/  IMAD.MOV.U32 R23, RZ, RZ, 0x1 ;  /* 0x00000001ff177424 */ /* 0x000fe200078e00ff */
[----:B------:R-:W-:-:S03]  /*0bf0*/  IADD3 R5, P0, RZ, -R69, RZ ;  /* 0x80000045ff057210 */ /* 0x000fc60007f1e0ff */
[----:B------:R-:W1:Y:S02]  /*0c00*/  LDC R12, c[0x0][0x618] ;  /* 0x00018600ff0c7b82 */ /* 0x000e640000000800 */
[----:B------:R-:W-:Y:S02]  /*0c10*/  IMAD.X R3, RZ, RZ, ~R3, P0 ;  /* 0x000000ffff037224 */ /* 0x000fe400000e0e03 */
[----:B------:R-:W-:-:S04]  /*0c20*/  IMAD.WIDE.U32 R10, R5, R26, R16 ;  /* 0x0000001a050a7225 */ /* 0x000fc800078e0010 */
[----:B------:R-:W2:Y:S01]  /*0c30*/  LDC R20, c[0x0][0x608] ;  /* 0x00018200ff147b82 */ /* 0x000ea20000000800 */
[----:B------:R-:W-:Y:S02]  /*0c40*/  IMAD R8, R3, R26, RZ ;  /* 0x0000001a03087224 */ /* 0x000fe400078e02ff */
[----:B------:R-:W-:Y:S02]  /*0c50*/  IMAD.MOV.U32 R3, RZ, RZ, -0x1 ;  /* 0xffffffffff037424 */ /* 0x000fe400078e00ff */
[----:B------:R-:W-:-:S03]  /*0c60*/  IMAD R5, R5, R27, R8 ;  /* 0x0000001b05057224 */ /* 0x000fc600078e0208 */
[----:B------:R-:W3:Y:S01]  /*0c70*/  LDC R28, c[0x0][0x658] ;  /* 0x00019600ff1c7b82 */ /* 0x000ee20000000800 */
[----:B------:R-:W-:Y:S01]  /*0c80*/  IMAD.IADD R5, R11, 0x1, R5 ;  /* 0x000000010b057824 */ /* 0x000fe200078e0205 */
[----:B0-----:R-:W-:-:S04]  /*0c90*/  ISETP.NE.U32.AND P0, PT, R30, RZ, PT ;  /* 0x000000ff1e00720c */ /* 0x001fc80003f05070 */
[----:B------:R-:W-:Y:S02]  /*0ca0*/  ISETP.NE.AND.EX P0, PT, R31, RZ, PT, P0 ;  /* 0x000000ff1f00720c */ /* 0x000fe40003f05300 */
[----:B------:R-:W0:Y:S01]  /*0cb0*/  LDC R24, c[0x0][0x600] ;  /* 0x00018000ff187b82 */ /* 0x000e220000000800 */
[-CC-:B-1----:R-:W-:Y:S02]  /*0cc0*/  SHF.R.U64 R14, R10, R12.reuse, R5.reuse ;  /* 0x0000000c0a0e7219 */ /* 0x182fe40000001205 */
[----:B------:R-:W-:-:S05]  /*0cd0*/  SHF.R.U32.HI R5, RZ, R12, R5 ;  /* 0x0000000cff057219 */ /* 0x000fca0000011605 */
[----:B------:R-:W1:Y:S01]  /*0ce0*/  LDC R15, c[0x0][0x648] ;  /* 0x00019200ff0f7b82 */ /* 0x000e620000000800 */
[-CC-:B--2---:R-:W-:Y:S02]  /*0cf0*/  SHF.R.U64 R27, R14, R20.reuse, R5.reuse ;  /* 0x000000140e1b7219 */ /* 0x184fe40000001205 */
[----:B------:R-:W-:-:S05]  /*0d00*/  SHF.R.U32.HI R5, RZ, R20, R5 ;  /* 0x00000014ff057219 */ /* 0x000fca0000011605 */
[----:B------:R-:W2:Y:S01]  /*0d10*/  LDC R21, c[0x0][0x638] ;  /* 0x00018e00ff157b82 */ /* 0x000ea20000000800 */
[-CC-:B---3--:R-:W-:Y:S02]  /*0d20*/  SHF.R.U64 R20, R27, R28.reuse, R5.reuse ;  /* 0x0000001c1b147219 */ /* 0x188fe40000001205 */
[-C--:B------:R-:W-:Y:S02]  /*0d30*/  SHF.L.U32 R3, R3, R28.reuse, RZ ;  /* 0x0000001c03037219 */ /* 0x080fe400000006ff */
[----:B------:R-:W-:Y:S01]  /*0d40*/  SHF.R.U32.HI R5, RZ, R28, R5 ;  /* 0x0000001cff057219 */ /* 0x000fe20000011605 */
[----:B------:R-:W-:Y:S01]  /*0d50*/  IMAD.MOV.U32 R4, RZ, RZ, R20 ;  /* 0x000000ffff047224 */ /* 0x000fe200078e0014 */
[----:B------:R-:W-:Y:S01]  /*0d60*/  LOP3.LUT R12, RZ, R3, RZ, 0x33, !PT ;  /* 0x00000003ff0c7212 */ /* 0x000fe200078e33ff */
[----:B------:R-:W3:Y:S01]  /*0d70*/  LDC R25, c[0x0][0x610] ;  /* 0x00018400ff197b82 */ /* 0x000ee20000000800 */
[----:B------:R-:W-:Y:S05]  /*0d80*/  @!P0 BRA `(.L_x_10) ;  /* 0x0000000000288947 */ /* 0x000fea0003800000 */
[----:B------:R-:W4:Y:S02]  /*0d90*/  LDC R3, c[0x0][0x64c] ;  /* 0x00019300ff037b82 */ /* 0x000f240000000800 */
[----:B----4-:R-:W-:-:S05]  /*0da0*/  IADD3 R3, P0, R20, R3, RZ ;  /* 0x0000000314037210 */ /* 0x010fca0007f1e0ff */
        /* <DEDUP_REMOVED lines=8> */
.L_x_10:
[----:B-1----:R-:W-:Y:S01]  /*0e30*/  SHF.R.U64 R4, R4, R15, R5 ;  /* 0x0000000f04047219 */ /* 0x002fe20000001205 */
[----:B0-----:R-:W-:Y:S01]  /*0e40*/  VIADD R5, R24, 0xffffffff ;  /* 0xffffffff18057836 */ /* 0x001fe20000000000 */
[----:B------:R-:W-:Y:S02]  /*0e50*/  SHF.L.U32 R3, R23, R28, RZ ;  /* 0x0000001c17037219 */ /* 0x000fe400000006ff */
[----:B------:R-:W-:Y:S01]  /*0e60*/  LOP3.LUT R12, R27, R12, RZ, 0xc0, !PT ;  /* 0x0000000c1b0c7212 */ /* 0x000fe200078ec0ff */
[----:B------:R-:W-:Y:S01]  /*0e70*/  IMAD.MOV R8, RZ, RZ, -R4 ;  /* 0x000000ffff087224 */ /* 0x000fe200078e0a04 */
[----:B------:R-:W-:Y:S02]  /*0e80*/  SEL R6, R6, R29, !P1 ;  /* 0x0000001d06067207 */ /* 0x000fe40004800000 */
[----:B------:R-:W-:Y:S01]  /*0e90*/  LOP3.LUT R5, R14, R5, RZ, 0xc0, !PT ;  /* 0x000000050e057212 */ /* 0x000fe200078ec0ff */
[----:B------:R-:W-:Y:S02]  /*0ea0*/  IMAD R9, R3, R4, R12 ;  /* 0x0000000403097224 */ /* 0x000fe400078e020c */
[----:B--2---:R-:W-:-:S02]  /*0eb0*/  IMAD R3, R8, R21, R20 ;  /* 0x0000001508037224 */ /* 0x004fc400078e0214 */
[----:B---3--:R-:W-:Y:S02]  /*0ec0*/  IMAD R6, R9, R25, R6 ;  /* 0x0000001909067224 */ /* 0x008fe400078e0206 */
[----:B------:R-:W-:Y:S02]  /*0ed0*/  IMAD R71, R3, R24, R5 ;  /* 0x0000001803477224 */ /* 0x000fe400078e0205 */
[----:B------:R-:W-:-:S03]  /*0ee0*/  IMAD.MOV.U32 R4, RZ, RZ, 0x1 ;  /* 0x00000001ff047424 */ /* 0x000fc600078e00ff */
[----:B------:R-:W-:Y:S02]  /*0ef0*/  SEL R70, R71, R6, !P1 ;  /* 0x0000000647467207 */ /* 0x000fe40004800000 */
[----:B------:R-:W-:Y:S02]  /*0f00*/  PRMT R3, R4, 0x7610, R3 ;  /* 0x0000761004037816 */ /* 0x000fe40000000003 */
[----:B------:R-:W-:-:S07]  /*0f10*/  SEL R71, R6, R71, !P1 ;  /* 0x0000004706477207 */ /* 0x000fce0004800000 */
.L_x_8:
[----:B------:R-:W-:-:S08]  /*0f20*/  NOP ;  /* 0x0000000000007918 */ /* 0x000fd00000000000 */
[----:B------:R-:W0:Y:S02]  /*0f30*/  USETMAXREG.TRY_ALLOC.CTAPOOL UP0, 0xe8 ;  /* 0x000000e8000079c8 */ /* 0x000e240008000600 */
[----:B0-----:R-:W-:-:S13]  /*0f40*/  PLOP3.LUT P0, PT, PT, PT, UP0, 0x80, 0x0 ;  /* 0x000000000000781c */ /* 0x001fda0003f0f008 */
[----:B------:R-:W-:Y:S05]  /*0f50*/  @!P0 BRA `(.L_x_8) ;  /* 0xfffffffc00f08947 */ /* 0x000fea000383ffff */
[----:B------:R-:W-:Y:S01]  /*0f60*/  ULDC.64 UR4, c[0x0][0x598] ;  /* 0x0001660000047ab9 */ /* 0x000fe20000000a00 */
[----:B------:R-:W-:Y:S01]  /*0f70*/  ULDC.64 UR36, c[0x0][0x208] ;  /* 0x0000820000247ab9 */ /* 0x000fe20000000a00 */
[----:B------:R-:W-:-:S04]  /*0f80*/  ISETP.NE.U32.AND P0, PT, RZ, UR4, PT ;  /* 0x00000004ff007c0c */ /* 0x000fc8000bf05070 */
[----:B------:R-:W-:-:S13]  /*0f90*/  ISETP.NE.AND.EX P0, PT, RZ, UR5, PT, P0 ;  /* 0x00000005ff007c0c */ /* 0x000fda000bf05300 */
[----:B------:R-:W-:Y:S05]  /*0fa0*/  @!P0 BRA `(.L_x_11) ;  /* 0x00000000001c8947 */ /* 0x000fea0003800000 */
[----:B------:R-:W0:Y:S02]  /*0fb0*/  LDC.64 R4, c[0x0][0x598] ;  /* 0x00016600ff047b82 */ /* 0x000e240000000a00 */
[----:B0-----:R-:W2:Y:S02]  /*0fc0*/  LDG.E.64 R4, desc[UR36][R4.64] ;  /* 0x0000002404047981 */ /* 0x001ea4000c1e1b00 */
[----:B--2---:R-:W-:-:S04]  /*0fd0*/  ISETP.NE.U32.AND P0, PT, R4, RZ, PT ;  /* 0x000000ff0400720c */ /* 0x004fc80003f05070 */
[----:B------:R-:W-:-:S13]  /*0fe0*/  ISETP.NE.AND.EX P0, PT, R5, RZ, PT, P0 ;  /* 0x000000ff0500720c */ /* 0x000fda0003f05300 */
[----:B------:R-:W-:Y:S05]  /*0ff0*/  @!P0 BRA `(.L_x_11) ;  /* 0x0000000000088947 */ /* 0x000fea0003800000 */
[----:B------:R0:W5:Y:S01]  /*1000*/  LD.E R23, desc[UR36][R4.64] ;  /* 0x0000002404177980 */ /* 0x000162000c101900 */
[----:B------:R-:W-:Y:S05]  /*1010*/  BRA `(.L_x_12) ;  /* 0x0000000000247947 */ /* 0x000fea0003800000 */
.L_x_11:
[----:B------:R-:W-:Y:S02]  /*1020*/  ULDC.64 UR4, c[0x0][0x588] ;  /* 0x0001620000047ab9 */ /* 0x000fe40000000a00 */
[----:B------:R-:W-:-:S04]  /*1030*/  ISETP.NE.U32.AND P0, PT, RZ, UR4, PT ;  /* 0x00000004ff007c0c */ /* 0x000fc8000bf05070 */
[----:B------:R-:W-:-:S13]  /*1040*/  ISETP.NE.AND.EX P0, PT, RZ, UR5, PT, P0 ;  /* 0x00000005ff007c0c */ /* 0x000fda000bf05300 */
[----:B------:R-:W-:Y:S05]  /*1050*/  @!P0 BRA `(.L_x_13) ;  /* 0x00000000000c8947 */ /* 0x000fea0003800000 */
[----:B------:R-:W0:Y:S02]  /*1060*/  LDC.64 R4, c[0x0][0x588] ;  /* 0x00016200ff047b82 */ /* 0x000e240000000a00 */
[----:B0-----:R1:W5:Y:S01]  /*1070*/  LDG.E R23, desc[UR36][R4.64] ;  /* 0x0000002404177981 */ /* 0x001362000c1e1900 */
[----:B------:R-:W-:Y:S05]  /*1080*/  BRA `(.L_x_12) ;  /* 0x0000000000087947 */ /* 0x000fea0003800000 */
.L_x_13:
[----:B------:R-:W-:Y:S02]  /*1090*/  ULDC UR4, c[0x0][0x580] ;  /* 0x0001600000047ab9 */ /* 0x000fe40000000800 */
[----:B------:R-:W-:-:S07]  /*10a0*/  IMAD.U32 R23, RZ, RZ, UR4 ;  /* 0x00000004ff177e24 */ /* 0x000fce000f8e00ff */
.L_x_12:
[----:B------:R-:W-:Y:S02]  /*10b0*/  ULDC.64 UR4, c[0x0][0x5a0] ;  /* 0x0001680000047ab9 */ /* 0x000fe40000000a00 */
[----:B------:R-:W-:-:S04]  /*10c0*/  ISETP.NE.U32.AND P0, PT, RZ, UR4, PT ;  /* 0x00000004ff007c0c */ /* 0x000fc8000bf05070 */
[----:B------:R-:W-:-:S13]  /*10d0*/  ISETP.NE.AND.EX P0, PT, RZ, UR5, PT, P0 ;  /* 0x00000005ff007c0c */ /* 0x000fda000bf05300 */
[----:B------:R-:W-:Y:S05]  /*10e0*/  @!P0 BRA `(.L_x_14) ;  /* 0x00000000001c8947 */ /* 0x000fea0003800000 */
[----:B01----:R-:W0:Y:S02]  /*10f0*/  LDC.64 R4, c[0x0][0x5a0] ;  /* 0x00016800ff047b82 */ /* 0x003e240000000a00 */
[----:B0-----:R-:W2:Y:S02]  /*1100*/  LDG.E.64 R4, desc[UR36][R4.64] ;  /* 0x0000002404047981 */ /* 0x001ea4000c1e1b00 */
[----:B--2---:R-:W-:-:S04]  /*1110*/  ISETP.NE.U32.AND P0, PT, R4, RZ, PT ;  /* 0x000000ff0400720c */ /* 0x004fc80003f05070 */
[----:B------:R-:W-:-:S13]  /*1120*/  ISETP.NE.AND.EX P0, PT, R5, RZ, PT, P0 ;  /* 0x000000ff0500720c */ /* 0x000fda0003f05300 */
[----:B------:R-:W-:Y:S05]  /*1130*/  @!P0 BRA `(.L_x_14) ;  /* 0x0000000000088947 */ /* 0x000fea0003800000 */
[----:B------:R0:W5:Y:S01]  /*1140*/  LD.E R58, desc[UR36][R4.64] ;  /* 0x00000024043a7980 */ /* 0x000162000c101900 */
[----:B------:R-:W-:Y:S05]  /*1150*/  BRA `(.L_x_15) ;  /* 0x0000000000247947 */ /* 0x000fea0003800000 */
.L_x_14:
[----:B------:R-:W-:Y:S02]  /*1160*/  ULDC.64 UR4, c[0x0][0x590] ;  /* 0x0001640000047ab9 */ /* 0x000fe40000000a00 */
[----:B------:R-:W-:-:S04]  /*1170*/  ISETP.NE.U32.AND P0, PT, RZ, UR4, PT ;  /* 0x00000004ff007c0c */ /* 0x000fc8000bf05070 */
[----:B------:R-:W-:-:S13]  /*1180*/  ISETP.NE.AND.EX P0, PT, RZ, UR5, PT, P0 ;  /* 0x00000005ff007c0c */ /* 0x000fda000bf05300 */
[----:B------:R-:W-:Y:S05]  /*1190*/  @!P0 BRA `(.L_x_16) ;  /* 0x00000000000c8947 */ /* 0x000fea0003800000 */
[----:B------:R-:W2:Y:S02]  /*11a0*/  LDC.64 R58, c[0x0][0x590] ;  /* 0x00016400ff3a7b82 */ /* 0x000ea40000000a00 */
[----:B--2---:R2:W5:Y:S01]  /*11b0*/  LDG.E R58, desc[UR36][R58.64] ;  /* 0x000000243a3a7981 */ /* 0x004562000c1e1900 */
[----:B------:R-:W-:Y:S05]  /*11c0*/  BRA `(.L_x_15) ;  /* 0x0000000000087947 */ /* 0x000fea0003800000 */
.L_x_16:
[----:B------:R-:W-:Y:S02]  /*11d0*/  ULDC UR4, c[0x0][0x584] ;  /* 0x0001610000047ab9 */ /* 0x000fe40000000800 */
[----:B------:R-:W-:-:S07]  /*11e0*/  IMAD.U32 R58, RZ, RZ, UR4 ;  /* 0x00000004ff3a7e24 */ /* 0x000fce000f8e00ff */
.L_x_15:
[----:B------:R-:W-:-:S13]  /*11f0*/  LOP3.LUT P0, RZ, R3, 0xff, RZ, 0xc0, !PT ;  /* 0x000000ff03ff7812 */ /* 0x000fda000780c0ff */
[----:B------:R-:W-:Y:S05]  /*1200*/  @!P0 EXIT ;  /* 0x000000000000894d */ /* 0x000fea0003800000 */
[----:B------:R-:W3:Y:S01]  /*1210*/  LDC R61, c[0x0][0x658] ;  /* 0x00019600ff3d7b82 */ /* 0x000ee20000000800 */
[----:B------:R-:W-:Y:S01]  /*1220*/  LOP3.LUT R7, R7, 0x1, RZ, 0xc0, !PT ;  /* 0x0000000107077812 */ /* 0x000fe200078ec0ff */
[----:B------:R-:W-:Y:S01]  /*1230*/  ULDC.64 UR6, c[0x0][0x288] ;  /* 0x0000a20000067ab9 */ /* 0x000fe20000000a00 */
[----:B------:R-:W-:Y:S01]  /*1240*/  SHF.R.U32.HI R3, RZ, 0x2, R63 ;  /* 0x00000002ff037819 */ /* 0x000fe2000001163f */
[----:B------:R-:W-:Y:S01]  /*1250*/  UIADD3 UR4, UR7, 0x7f, URZ ;  /* 0x0000007f07047890 */ /* 0x000fe2000fffe03f */
[----:B------:R-:W-:Y:S01]  /*1260*/  SHF.R.U32.HI R0, RZ, 0x1, R0 ;  /* 0x00000001ff007819 */ /* 0x000fe20000011600 */
[----:B------:R-:W-:Y:S01]  /*1270*/  IMAD.SHL.U32 R56, R7, 0x40, RZ ;  /* 0x0000004007387824 */ /* 0x000fe200078e00ff */
[----:B------:R-:W-:Y:S01]  /*1280*/  LOP3.LUT R3, R3, 0x7, RZ, 0xc0, !PT ;  /* 0x0000000703037812 */ /* 0x000fe200078ec0ff */
[----:B------:R-:W4:Y:S01]  /*1290*/  LDC.64 R8, c[0x0][0x5c8] ;  /* 0x00017200ff087b82 */ /* 0x000f220000000a00 */
[----:B------:R-:W-:Y:S01]  /*12a0*/  USHF.R.S32.HI UR5, URZ, 0x1f, UR4 ;  /* 0x0000001f3f057899 */ /* 0x000fe20008011404 */
[----:B------:R-:W-:Y:S01]  /*12b0*/  LOP3.LUT R0, R0, 0x30, RZ, 0xc0, !PT ;  /* 0x0000003000007812 */ /* 0x000fe200078ec0ff */
[----:B------:R-:W-:Y:S01]  /*12c0*/  IMAD.MOV.U32 R6, RZ, RZ, 0x1 ;  /* 0x00000001ff067424 */ /* 0x000fe200078e00ff */
[--C-:B------:R-:W-:Y:S01]  /*12d0*/  LOP3.LUT R56, R56, 0x40, R3.reuse, 0xe2, !PT ;  /* 0x0000004038387812 */ /* 0x100fe200078ee203 */
[----:B------:R-:W-:Y:S01]  /*12e0*/  ULEA.HI UR5, UR5, UR4, URZ, 0x7 ;  /* 0x0000000405057291 */ /* 0x000fe2000f8f383f */
[-C--:B01----:R-:W-:Y:S01]  /*12f0*/  IADD3 R4, RZ, -R0.reuse, -R3 ;  /* 0x80000000ff047210 */ /* 0x083fe20007ffe803 */
[----:B------:R-:W-:Y:S01]  /*1300*/  IMAD.U32 R5, RZ, RZ, UR6 ;  /* 0x00000006ff057e24 */ /* 0x000fe2000f8e00ff */
[----:B------:R-:W0:Y:S01]  /*1310*/  LDC R65, c[0x0][0x600] ;  /* 0x00018000ff417b82 */ /* 0x000e220000000800 */
[----:B------:R-:W-:Y:S01]  /*1320*/  LOP3.LUT R56, R56, R0, RZ, 0xfc, !PT ;  /* 0x0000000038387212 */ /* 0x000fe200078efcff */
[----:B------:R-:W-:Y:S01]  /*1330*/  IMAD.MOV.U32 R0, RZ, RZ, -0x1 ;  /* 0xffffffffff007424 */ /* 0x000fe200078e00ff */
[----:B------:R-:W-:Y:S01]  /*1340*/  USHF.R.S32.HI UR43, URZ, 0x7, UR5 ;  /* 0x000000073f2b7899 */ /* 0x000fe20008011405 */
[----:B------:R-:W-:Y:S01]  /*1350*/  LOP3.LUT R62, R63, 0x3, RZ, 0xc0, !PT ;  /* 0x000000033f3e7812 */ /* 0x000fe200078ec0ff */
[----:B------:R-:W-:Y:S01]  /*1360*/  IMAD R4, R7, -0x40, R4 ;  /* 0xffffffc007047824 */ /* 0x000fe200078e0204 */
[C---:B------:R-:W-:Y:S01]  /*1370*/  LOP3.LUT R64, R63.reuse, 0x80, RZ, 0xc0, !PT ;  /* 0x000000803f407812 */ /* 0x040fe200078ec0ff */
[----:B------:R-:W-:Y:S01]  /*1380*/  UISETP.LT.AND UP0, UPT, UR43, 0x1, UPT ;  /* 0x000000012b00788c */ /* 0x000fe2000bf01270 */
[-C--:B---3--:R-:W-:Y:S01]  /*1390*/  SHF.L.U32 R0, R0, R61.reuse, RZ ;  /* 0x0000003d00007219 */ /* 0x088fe200000006ff */
[----:B------:R-:W-:Y:S01]  /*13a0*/  ULDC UR4, c[0x0][0x284] ;  /* 0x0000a10000047ab9 */ /* 0x000fe20000000800 */
[----:B------:R-:W-:Y:S01]  /*13b0*/  IMAD R62, R62, -0x2, R5 ;  /* 0xfffffffe3e3e7824 */ /* 0x000fe200078e0205 */
[----:B------:R-:W-:Y:S01]  /*13c0*/  USEL UR44, UR43, 0x1, UP0 ;  /* 0x000000012b2c7887 */ /* 0x000fe20008000000 */
[----:B------:R-:W-:Y:S01]  /*13d0*/  SHF.L.U32 R61, R6, R61, RZ ;  /* 0x0000003d063d7219 */ /* 0x000fe200000006ff */
[----:B------:R-:W-:Y:S01]  /*13e0*/  IMAD.SHL.U32 R63, R63, 0x2, RZ ;  /* 0x000000023f3f7824 */ /* 0x000fe200078e00ff */
[----:B------:R-:W-:Y:S01]  /*13f0*/  LOP3.LUT R68, R18, 0x1, RZ, 0xfc, !PT ;  /* 0x0000000112447812 */ /* 0x000fe200078efcff */
[----:B------:R-:W-:Y:S01]  /*1400*/  VIADD R67, R4, UR4 ;  /* 0x0000000404437c36 */ /* 0x000fe20008000000 */
[C---:B----4-:R-:W-:Y:S01]  /*1410*/  SHF.L.U64.HI R60, R8.reuse, 0x3, R9 ;  /* 0x00000003083c7819 */ /* 0x050fe20000010209 */
[----:B--2---:R-:W-:Y:S01]  /*1420*/  IMAD.SHL.U32 R59, R8, 0x8, RZ ;  /* 0x00000008083b7824 */ /* 0x004fe200078e00ff */
[----:B------:R-:W-:Y:S01]  /*1430*/  SHF.R.U32.HI R64, RZ, 0x7, R64 ;  /* 0x00000007ff407819 */ /* 0x000fe20000011640 */
[----:B------:R-:W-:Y:S01]  /*1440*/  IMAD.MOV.U32 R57, RZ, RZ, RZ ;  /* 0x000000ffff397224 */ /* 0x000fe200078e00ff */
[----:B------:R-:W-:Y:S01]  /*1450*/  LOP3.LUT R66, RZ, R0, RZ, 0x33, !PT ;  /* 0x00000000ff427212 */ /* 0x000fe200078e33ff */
[----:B------:R-:W-:Y:S01]  /*1460*/  UIADD3 UR44, UR43, -UR44, URZ ;  /* 0x8000002c2b2c7290 */ /* 0x000fe2000fffe03f */
[----:B------:R-:W-:Y:S01]  /*1470*/  UMOV UR40, URZ ;  /* 0x0000003f00287c82 */ /* 0x000fe20008000000 */
[----:B0-----:R-:W-:Y:S01]  /*1480*/  VIADD R65, R65, 0xffffffff ;  /* 0xffffffff41417836 */ /* 0x001fe20000000000 */
[----:B------:R-:W-:-:S09]  /*1490*/  UMOV UR42, URZ ;  /* 0x0000003f002a7c82 */ /* 0x000fd20008000000 */
.L_x_98:
[----:B0-----:R-:W0:Y:S01]  /*14a0*/  SHFL.IDX PT, R0, R64, RZ, 0x1f ;  /* 0x00001fff40007589 */ /* 0x001e2200000e0000 */
[----:B-1----:R-:W1:Y:S01]  /*14b0*/  S2UR UR7, SR_CgaCtaId ;  /* 0x00000000000779c3 */ /* 0x002e620000008800 */
[----:B------:R-:W-:Y:S01]  /*14c0*/  UMOV UR6, 0x400 ;  /* 0x0000040000067882 */ /* 0x000fe20000000000 */
[----:B0-----:R-:W-:Y:S01]  /*14d0*/  R2UR UR4, R0 ;  /* 0x00000000000472ca */ /* 0x001fe200000e0000 */
[----:B-1----:R-:W-:-:S12]  /*14e0*/  ULEA UR6, UR7, UR6, 0x18 ;  /* 0x0000000607067291 */ /* 0x002fd8000f8ec03f */
[----:B------:R-:W-:-:S04]  /*14f0*/  ULEA.HI UR5, UR4, UR4, URZ, 0x1 ;  /* 0x0000000404057291 */ /* 0x000fc8000f8f083f */
[----:B------:R-:W-:-:S04]  /*1500*/  ULOP3.LUT UR5, UR5, 0x7fffe, URZ, 0xc0, !UPT ;  /* 0x0007fffe05057892 */ /* 0x000fc8000f8ec03f */
[----:B------:R-:W-:-:S03]  /*1510*/  UIADD3 UR5, UR4, -UR5, URZ ;  /* 0x8000000504057290 */ /* 0x000fc6000fffe03f */
[----:B------:R-:W-:Y:S01]  /*1520*/  ULDC UR4, c[0x0][0x28c] ;  /* 0x0000a30000047ab9 */ /* 0x000fe20000000800 */
[----:B------:R-:W-:Y:S01]  /*1530*/  ULEA UR5, UR5, UR6, 0xd ;  /* 0x0000000605057291 */ /* 0x000fe2000f8e683f */
[----:B------:R-:W-:-:S03]  /*1540*/  ISETP.LT.AND P0, PT, RZ, UR4, PT ;  /* 0x00000004ff007c0c */ /* 0x000fc6000bf01270 */
[----:B------:R-:W-:-:S04]  /*1550*/  UIADD3 UR5, UR5, 0x100, URZ ;  /* 0x0000010005057890 */ /* 0x000fc8000fffe03f */
[----:B------:R-:W-:-:S04]  /*1560*/  USHF.R.U32.HI UR5, URZ, 0x4, UR5 ;  /* 0x000000043f057899 */ /* 0x000fc80008011605 */
[----:B------:R-:W-:-:S04]  /*1570*/  ULOP3.LUT UR5, UR5, 0x3fff, URZ, 0xc0, !UPT ;  /* 0x00003fff05057892 */ /* 0x000fc8000f8ec03f */
[----:B------:R-:W-:Y:S01]  /*1580*/  ULOP3.LUT UR45, UR5, 0x10000, URZ, 0xfc, !UPT ;  /* 0x00010000052d7892 */ /* 0x000fe2000f8efc3f */
[----:B--2345:R-:W-:Y:S11]  /*1590*/  @P0 BRA `(.L_x_17) ;  /* 0x0000000000400947 */ /* 0x03cff60003800000 */
[----:B------:R-:W-:Y:S01]  /*15a0*/  MOV R0, 0x0 ;  /* 0x0000000000007802 */ /* 0x000fe20000000f00 */
[----:B------:R-:W-:Y:S01]  /*15b0*/  ULDC.64 UR4, c[0x4][0x68] ;  /* 0x01001a0000047ab9 */ /* 0x000fe20000000a00 */
[----:B------:R-:W-:Y:S01]  /*15c0*/  ULDC.64 UR6, c[0x4][0x8] ;  /* 0x0100020000067ab9 */ /* 0x000fe20000000a00 */
[----:B------:R-:W-:Y:S01]  /*15d0*/  IMAD.U32 R4, RZ, RZ, UR4 ;  /* 0x00000004ff047e24 */ /* 0x000fe2000f8e00ff */
[----:B------:R0:W1:Y:S01]  /*15e0*/  LDC.64 R14, c[0x4][R0] ;  /* 0x01000000000e7b82 */ /* 0x0000620000000a00 */
[----:B------:R-:W-:Y:S01]  /*15f0*/  IMAD.U32 R5, RZ, RZ, UR5 ;  /* 0x00000005ff057e24 */ /* 0x000fe2000f8e00ff */
[----:B------:R-:W-:Y:S01]  /*1600*/  ULDC.64 UR4, c[0x4][0x70] ;  /* 0x01001c0000047ab9 */ /* 0x000fe20000000a00 */
[----:B------:R-:W-:Y:S02]  /*1610*/  IMAD.U32 R10, RZ, RZ, UR6 ;  /* 0x00000006ff0a7e24 */ /* 0x000fe4000f8e00ff */
[----:B------:R-:W-:Y:S02]  /*1620*/  IMAD.U32 R6, RZ, RZ, UR4 ;  /* 0x00000004ff067e24 */ /* 0x000fe4000f8e00ff */
[----:B------:R-:W-:-:S02]  /*1630*/  IMAD.U32 R7, RZ, RZ, UR5 ;  /* 0x00000005ff077e24 */ /* 0x000fc4000f8e00ff */
[----:B------:R-:W-:Y:S02]  /*1640*/  IMAD.U32 R11, RZ, RZ, UR7 ;  /* 0x00000007ff0b7e24 */ /* 0x000fe4000f8e00ff */
[----:B------:R-:W-:Y:S02]  /*1650*/  IMAD.MOV.U32 R8, RZ, RZ, 0x1e1 ;  /* 0x000001e1ff087424 */ /* 0x000fe400078e00ff */
[----:B------:R-:W-:Y:S02]  /*1660*/  IMAD.MOV.U32 R12, RZ, RZ, 0x1 ;  /* 0x00000001ff0c7424 */ /* 0x000fe400078e00ff */
[----:B0-----:R-:W-:-:S07]  /*1670*/  IMAD.MOV.U32 R13, RZ, RZ, RZ ;  /* 0x000000ffff0d7224 */ /* 0x001fce00078e00ff */
[----:B------:R-:W-:-:S07]  /*1680*/  LEPC R20, `(.L_x_17) ;  /* 0x000000001014794e */ /* 0x000fce0000000000 */
[----:B-1---5:R-:W-:Y:S05]  /*1690*/  CALL.ABS.NOINC R14 ;  /* 0x000000000e007343 */ /* 0x022fea0003c00000 */
.L_x_17:
[----:B------:R-:W-:-:S13]  /*16a0*/  ISETP.NE.AND P0, PT, R68, 0x3, PT ;  /* 0x000000034400780c */ /* 0x000fda0003f05270 */
[----:B------:R-:W-:Y:S05]  /*16b0*/  @!P0 BRA `(.L_x_18) ;  /* 0x0000000000048947 */ /* 0x000fea0003800000 */
[----:B------:R-:W-:Y:S01]  /*16c0*/  BPT.TRAP 0x1 ;  /* 0x000000040000795c */ /* 0x000fe20000300000 */
.L_x_18:
[----:B------:R-:W0:Y:S01]  /*16d0*/  S2UR UR5, SR_CgaCtaId ;  /* 0x00000000000579c3 */ /* 0x000e220000008800 */
[----:B------:R-:W-:Y:S01]  /*16e0*/  UMOV UR4, 0x400 ;  /* 0x0000040000047882 */ /* 0x000fe20000000000 */
[----:B------:R-:W-:Y:S02]  /*16f0*/  IMAD.U32 R0, RZ, RZ, UR40 ;  /* 0x00000028ff007e24 */ /* 0x000fe4000f8e00ff */
[----:B------:R-:W-:-:S03]  /*1700*/  IMAD.U32 R3, RZ, RZ, UR42 ;  /* 0x0000002aff037e24 */ /* 0x000fc6000f8e00ff */
[----:B------:R-:W-:Y:S01]  /*1710*/  SHF.L.U32 R0, R0, 0x1f, RZ ;  /* 0x0000001f00007819 */ /* 0x000fe200000006ff */
[----:B0-----:R-:W-:-:S06]  /*1720*/  ULEA UR4, UR5, UR4, 0x18 ;  /* 0x0000000405047291 */ /* 0x001fcc000f8ec03f */
[----:B------:R-:W-:-:S04]  /*1730*/  IMAD.U32 R6, RZ, RZ, UR4 ;  /* 0x00000004ff067e24 */ /* 0x000fc8000f8e00ff */
[----:B------:R-:W-:-:S04]  /*1740*/  IMAD R3, R3, 0x8, R6 ;  /* 0x0000000803037824 */ /* 0x000fc800078e0206 */
[----:B------:R0:W1:Y:S01]  /*1750*/  SYNCS.PHASECHK.TRANS64.TRYWAIT P1, [R3+URZ], R0 ;  /* 0x00000000030075a7 */ /* 0x000062000802017f */
[----:B------:R-:W-:Y:S05]  /*1760*/  @!P0 BRA `(.L_x_19) ;  /* 0x0000000000048947 */ /* 0x000fea0003800000 */
[----:B------:R-:W-:Y:S01]  /*1770*/  BPT.TRAP 0x1 ;  /* 0x000000040000795c */ /* 0x000fe20000300000 */
.L_x_19:
[----:B------:R-:W-:-:S05]  /*1780*/  IMAD.U32 R4, RZ, RZ, UR44 ;  /* 0x0000002cff047e24 */ /* 0x000fca000f8e00ff */
[----:B------:R-:W-:Y:S01]  /*1790*/  ISETP.GE.AND P2, PT, R4, 0x1, PT ;  /* 0x000000010400780c */ /* 0x000fe20003f46270 */
[----:B-1----:R-:W-:-:S12]  /*17a0*/  @P1 BRA `(.L_x_20) ;  /* 0x0000000000081947 */ /* 0x002fd80003800000 */
[----:B------:R-:W1:Y:S02]  /*17b0*/  SYNCS.PHASECHK.TRANS64.TRYWAIT P1, [R3+URZ], R0 ;  /* 0x00000000030075a7 */ /* 0x000e64000802017f */
[----:B-1----:R-:W-:Y:S05]  /*17c0*/  @!P1 BRA `(.L_x_21) ;  /* 0x0000004c006c9947 */ /* 0x002fea0003800000 */
.L_x_20:
[----:B------:R-:W-:Y:S05]  /*17d0*/  WARPSYNC.ALL ;  /* 0x0000000000007948 */ /* 0x000fea0003800000 */
[----:B------:R-:W-:Y:S01]  /*17e0*/  R2UR UR4, R6 ;  /* 0x00000000060472ca */ /* 0x000fe200000e0000 */
[----:B------:R-:W-:Y:S01]  /*17f0*/  ULEA UR5, UR42, UR45, 0xb ;  /* 0x0000002d2a057291 */ /* 0x000fe2000f8e583f */
[----:B------:R-:W-:Y:S01]  /*1800*/  WARPGROUP.ARRIVE ;  /* 0x00000000000079c5 */ /* 0x000fe20000000000 */
[----:B------:R-:W-:Y:S01]  /*1810*/  UMOV UR9, 0x40000040 ;  /* 0x4000004000097882 */ /* 0x000fe20000000000 */
[----:B------:R-:W-:-:S04]  /*1820*/  UMOV UR11, 0x40000040 ;  /* 0x40000040000b7882 */ /* 0x000fc80000000000 */
[----:B------:R-:W-:-:S05]  /*1830*/  UMOV UR8, UR5 ;  /* 0x0000000500087c82 */ /* 0x000fca0008000000 */
[----:B------:R-:W-:-:S04]  /*1840*/  UIADD3 UR4, UR4, 0x28100, URZ ;  /* 0x0002810004047890 */ /* 0x000fc8000fffe03f */
[----:B------:R-:W-:-:S04]  /*1850*/  USHF.R.U32.HI UR4, URZ, 0x4, UR4 ;  /* 0x000000043f047899 */ /* 0x000fc80008011604 */
[----:B------:R-:W-:-:S04]  /*1860*/  ULOP3.LUT UR4, UR4, 0x3fff, URZ, 0xc0, !UPT ;  /* 0x00003fff04047892 */ /* 0x000fc8000f8ec03f */
[----:B------:R-:W-:-:S04]  /*1870*/  ULOP3.LUT UR4, UR4, 0x10000, URZ, 0xfc, !UPT ;  /* 0x0001000004047892 */ /* 0x000fc8000f8efc3f */
[----:B------:R-:W-:-:S07]  /*1880*/  ULEA UR6, UR42, UR4, 0xa ;  /* 0x000000042a067291 */ /* 0x000fce000f8e503f */
[----:B------:R-:W-:Y:S02]  /*1890*/  UMOV UR10, UR6 ;  /* 0x00000006000a7c82 */ /* 0x000fe40008000000 */
[----:B------:R-:W-:Y:S01]  /*18a0*/  HGMMA.64x64x16.F32 R24, gdesc[UR8], RZ, !UPT, gsb0 ;  /* 0x00e00000081879f0 */ /* 0x000fe2000c0008ff */
[----:B------:R-:W-:Y:S02]  /*18b0*/  UIADD3 UR8, UR5, 0x2, URZ ;  /* 0x0000000205087890 */ /* 0x000fe4000fffe03f */
[----:B------:R-:W-:Y:S01]  /*18c0*/  UIADD3 UR10, UR6, 0x2, URZ ;  /* 0x00000002060a7890 */ /* 0x000fe2000fffe03f */
[----:B------:R-:W-:Y:S01]  /*18d0*/  UMOV UR9, 0x40000040 ;  /* 0x4000004000097882 */ /* 0x000fe20000000000 */
[----:B------:R-:W-:Y:S01]  /*18e0*/  UMOV UR11, 0x40000040 ;  /* 0x40000040000b7882 */ /* 0x000fe20000000000 */
[----:B------:R-:W-:Y:S02]  /*18f0*/  WARPGROUP.DEPBAR.LE gsb0, 0x0 ;  /* 0x00008000000079c5 */ /* 0x000fe40000010000 */
[----:B------:R-:W-:-:S06]  /*1900*/  WARPGROUP.ARRIVE ;  /* 0x00000000000079c5 */ /* 0x000fcc0000000000 */
[----:B------:R-:W-:Y:S01]  /*1910*/  HGMMA.64x64x16.F32 R24, gdesc[UR8], R24, gsb0 ;  /* 0x00e00000081879f0 */ /* 0x000fe20008000818 */
        /* <DEDUP_REMOVED lines=41> */
[----:B------:R-:W-:Y:S03]  /*1bb0*/  HGMMA.64x64x16.F32 R24, gdesc[UR8], R24, gsb0 ;  /* 0x00e00000081879f0 */ /* 0x000fe60008000818 */
[----:B------:R-:W-:Y:S02]  /*1bc0*/  WARPGROUP.DEPBAR.LE gsb0, 0x0 ;  /* 0x00008000000079c5 */ /* 0x000fe40000010000 */
[----:B------:R-:W-:Y:S05]  /*1bd0*/  @!P2 BRA `(.L_x_22) ;  /* 0x000000040098a947 */ /* 0x000fea0003800000 */
[----:B------:R-:W-:Y:S01]  /*1be0*/  UIADD3 UR5, UR42, 0x1, URZ ;  /* 0x000000012a057890 */ /* 0x000fe2000fffe03f */
[----:B01----:R-:W-:Y:S02]  /*1bf0*/  IMAD.U32 R0, RZ, RZ, UR44 ;  /* 0x0000002cff007e24 */ /* 0x003fe4000f8e00ff */
[----:B------:R-:W-:Y:S01]  /*1c00*/  IMAD.U32 R3, RZ, RZ, UR42 ;  /* 0x0000002aff037e24 */ /* 0x000fe2000f8e00ff */
[----:B------:R-:W-:-:S04]  /*1c10*/  UISETP.NE.AND UP0, UPT, UR5, 0x5, UPT ;  /* 0x000000050500788c */ /* 0x000fc8000bf05270 */
[----:B------:R-:W-:Y:S02]  /*1c20*/  USEL UR6, URZ, 0x1, UP0 ;  /* 0x000000013f067887 */ /* 0x000fe40008000000 */
[----:B------:R-:W-:Y:S02]  /*1c30*/  USEL UR5, UR5, URZ, UP0 ;  /* 0x0000003f05057287 */ /* 0x000fe40008000000 */
[----:B------:R-:W-:-:S06]  /*1c40*/  ULOP3.LUT UR6, UR40, UR6, URZ, 0x3c, !UPT ;  /* 0x0000000628067292 */ /* 0x000fcc000f8e3c3f */
[----:B------:R-:W-:-:S07]  /*1c50*/  IMAD.U32 R7, RZ, RZ, UR6 ;  /* 0x00000006ff077e24 */ /* 0x000fce000f8e00ff */
.L_x_29:
[----:B------:R-:W-:Y:S05]  /*1c60*/  @!P0 BRA `(.L_x_23) ;  /* 0x0000000000048947 */ /* 0x000fea0003800000 */
[----:B------:R-:W-:Y:S01]  /*1c70*/  BPT.TRAP 0x1 ;  /* 0x000000040000795c */ /* 0x000fe20000300000 */
.L_x_23:
[----:B------:R-:W0:Y:S01]  /*1c80*/  S2UR UR7, SR_CgaCtaId ;  /* 0x00000000000779c3 */ /* 0x000e220000008800 */
[----:B------:R-:W-:Y:S01]  /*1c90*/  UMOV UR6, 0x400 ;  /* 0x0000040000067882 */ /* 0x000fe20000000000 */
[----:B------:R-:W-:Y:S01]  /*1ca0*/  IMAD.U32 R5, RZ, RZ, UR5 ;  /* 0x00000005ff057e24 */ /* 0x000fe2000f8e00ff */
[----:B------:R-:W-:Y:S01]  /*1cb0*/  SHF.L.U32 R4, R7, 0x1f, RZ ;  /* 0x0000001f07047819 */ /* 0x000fe200000006ff */
[----:B0-----:R-:W-:-:S06]  /*1cc0*/  ULEA UR6, UR7, UR6, 0x18 ;  /* 0x0000000607067291 */ /* 0x001fcc000f8ec03f */
[----:B------:R-:W-:-:S04]  /*1cd0*/  IMAD.U32 R6, RZ, RZ, UR6 ;  /* 0x00000006ff067e24 */ /* 0x000fc8000f8e00ff */
[----:B------:R-:W-:-:S04]  /*1ce0*/  IMAD R5, R5, 0x8, R6 ;  /* 0x0000000805057824 */ /* 0x000fc800078e0206 */
[----:B------:R0:W1:Y:S01]  /*1cf0*/  SYNCS.PHASECHK.TRANS64.TRYWAIT P1, [R5+URZ], R4 ;  /* 0x00000004050075a7 */ /* 0x000062000802017f */
[----:B------:R-:W-:Y:S05]  /*1d00*/  @!P0 BRA `(.L_x_24) ;  /* 0x0000000000048947 */ /* 0x000fea0003800000 */
[----:B------:R-:W-:Y:S01]  /*1d10*/  BPT.TRAP 0x1 ;  /* 0x000000040000795c */ /* 0x000fe20000300000 */
.L_x_24:
[----:B-1----:R-:W-:Y:S05]  /*1d20*/  @P1 BRA `(.L_x_25) ;  /* 0x0000000000081947 */ /* 0x002fea0003800000 */
[----:B------:R-:W1:Y:S02]  /*1d30*/  SYNCS.PHASECHK.TRANS64.TRYWAIT P1, [R5+URZ], R4 ;  /* 0x00000004050075a7 */ /* 0x000e64000802017f */
[----:B-1----:R-:W-:Y:S05]  /*1d40*/  @!P1 BRA `(.L_x_26) ;  /* 0x0000004800209947 */ /* 0x002fea0003800000 */
.L_x_25:
[----:B------:R-:W-:Y:S01]  /*1d50*/  ULEA UR6, UR5, UR45, 0xb ;  /* 0x0000002d05067291 */ /* 0x000fe2000f8e583f */
[----:B------:R-:W-:Y:S01]  /*1d60*/  WARPGROUP.ARRIVE ;  /* 0x00000000000079c5 */ /* 0x000fe20000000000 */
[----:B------:R-:W-:Y:S01]  /*1d70*/  ULEA UR7, UR5, UR4, 0xa ;  /* 0x0000000405077291 */ /* 0x000fe2000f8e503f */
[----:B------:R-:W-:Y:S01]  /*1d80*/  UMOV UR9, 0x40000040 ;  /* 0x4000004000097882 */ /* 0x000fe20000000000 */
[----:B------:R-:W-:-:S03]  /*1d90*/  UMOV UR11, 0x40000040 ;  /* 0x40000040000b7882 */ /* 0x000fc60000000000 */
[----:B------:R-:W-:Y:S02]  /*1da0*/  UMOV UR8, UR6 ;  /* 0x0000000600087c82 */ /* 0x000fe40008000000 */
[----:B------:R-:W-:Y:S02]  /*1db0*/  UMOV UR10, UR7 ;  /* 0x00000007000a7c82 */ /* 0x000fe40008000000 */
[----:B------:R-:W-:Y:S01]  /*1dc0*/  HGMMA.64x64x16.F32 R24, gdesc[UR8], R24, gsb0 ;  /* 0x00e00000081879f0 */ /* 0x000fe20008000818 */
[----:B------:R-:W-:Y:S02]  /*1dd0*/  UIADD3 UR8, UR6, 0x2, URZ ;  /* 0x0000000206087890 */ /* 0x000fe4000fffe03f */
[----:B------:R-:W-:Y:S01]  /*1de0*/  UIADD3 UR10, UR7, 0x2, URZ ;  /* 0x00000002070a7890 */ /* 0x000fe2000fffe03f */
[----:B------:R-:W-:Y:S01]  /*1df0*/  UMOV UR9, 0x40000040 ;  /* 0x4000004000097882 */ /* 0x000fe20000000000 */
[----:B------:R-:W-:Y:S01]  /*1e00*/  UMOV UR11, 0x40000040 ;  /* 0x40000040000b7882 */ /* 0x000fe20000000000 */
[----:B------:R-:W-:-:S02]  /*1e10*/  WARPGROUP.DEPBAR.LE gsb0, 0x0 ;  /* 0x00008000000079c5 */ /* 0x000fc40000010000 */
        /* <DEDUP_REMOVED lines=46> */
[----:B------:R-:W-:Y:S01]  /*2100*/  BPT.TRAP 0x1 ;  /* 0x000000040000795c */ /* 0x000fe20000300000 */
.L_x_27:
[----:B------:R-:W-:-:S13]  /*2110*/  ISETP.NE.AND P1, PT, R22, RZ, PT ;  /* 0x000000ff1600720c */ /* 0x000fda0003f25270 */
[----:B01----:R-:W-:-:S04]  /*2120*/  @P1 IMAD R4, R3, 0x8, R6 ;  /* 0x0000000803041824 */ /* 0x003fc800078e0206 */
[----:B------:R-:W-:-:S05]  /*2130*/  @P1 VIADD R4, R4, 0x28 ;  /* 0x0000002804041836 */ /* 0x000fca0000000000 */
[----:B------:R-:W-:-:S04]  /*2140*/  @P1 PRMT R4, R19, 0x654, R4 ;  /* 0x0000065413041816 */ /* 0x000fc80000000004 */
[----:B------:R0:W-:Y:S01]  /*2150*/  @P1 SYNCS.ARRIVE.TRANS64.RED.A1T0 RZ, [R4+URZ], RZ ;  /* 0x000000ff04ff19a7 */ /* 0x0001e2000810043f */
[----:B------:R-:W-:-:S13]  /*2160*/  ISETP.GT.U32.AND P1, PT, R18, 0x1, PT ;  /* 0x000000011200780c */ /* 0x000fda0003f24070 */
[----:B0-----:R-:W-:Y:S05]  /*2170*/  @P1 BRA `(.L_x_28) ;  /* 0x0000000000041947 */ /* 0x001fea0003800000 */
[----:B------:R-:W-:Y:S01]  /*2180*/  BPT.TRAP 0x1 ;  /* 0x000000040000795c */ /* 0x000fe20000300000 */
.L_x_28:
[----:B------:R-:W-:Y:S01]  /*2190*/  UIADD3 UR5, UR5, 0x1, URZ ;  /* 0x0000000105057890 */ /* 0x000fe2000fffe03f */
[C---:B------:R-:W-:Y:S01]  /*21a0*/  ISETP.GT.AND P2, PT, R0.reuse, 0x1, PT ;  /* 0x000000010000780c */ /* 0x040fe20003f44270 */
[----:B------:R-:W-:Y:S02]  /*21b0*/  VIADD R3, R3, 0x1 ;  /* 0x0000000103037836 */ /* 0x000fe40000000000 */
[----:B------:R-:W-:Y:S01]  /*21c0*/  UISETP.NE.AND UP0, UPT, UR5, 0x5, UPT ;  /* 0x000000050500788c */ /* 0x000fe2000bf05270 */
[----:B------:R-:W-:Y:S02]  /*21d0*/  VIADD R0, R0, 0xffffffff ;  /* 0xffffffff00007836 */ /* 0x000fe40000000000 */
[C---:B------:R-:W-:Y:S01]  /*21e0*/  ISETP.NE.AND P1, PT, R3.reuse, 0x5, PT ;  /* 0x000000050300780c */ /* 0x040fe20003f25270 */
[----:B------:R-:W-:Y:S02]  /*21f0*/  USEL UR6, URZ, 0x1, UP0 ;  /* 0x000000013f067887 */ /* 0x000fe40008000000 */
[----:B------:R-:W-:Y:S01]  /*2200*/  USEL UR5, UR5, URZ, UP0 ;  /* 0x0000003f05057287 */ /* 0x000fe20008000000 */
[----:B------:R-:W-:-:S03]  /*2210*/  SEL R3, R3, RZ, P1 ;  /* 0x000000ff03037207 */ /* 0x000fc60000800000 */
[----:B------:R-:W-:Y:S01]  /*2220*/  LOP3.LUT R7, R7, UR6, RZ, 0x3c, !PT ;  /* 0x0000000607077c12 */ /* 0x000fe2000f8e3cff */
[----:B------:R-:W-:Y:S07]  /*2230*/  @P2 BRA `(.L_x_29) ;  /* 0xfffffff800882947 */ /* 0x000fee000383ffff */
.L_x_22:
[----:B01----:R-:W0:Y:S02]  /*2240*/  LDC R0, c[0x0][0x28c] ;  /* 0x0000a300ff007b82 */ /* 0x003e240000000800 */
[----:B0-----:R-:W-:-:S13]  /*2250*/  ISETP.GE.AND P1, PT, R0, 0x1, PT ;  /* 0x000000010000780c */ /* 0x001fda0003f26270 */
[----:B------:R-:W-:Y:S05]  /*2260*/  @!P1 BRA `(.L_x_30) ;  /* 0x0000000000449947 */ /* 0x000fea0003800000 */
[----:B------:R-:W-:Y:S05]  /*2270*/  @!P0 BRA `(.L_x_31) ;  /* 0x0000000000048947 */ /* 0x000fea0003800000 */
[----:B------:R-:W-:Y:S01]  /*2280*/  BPT.TRAP 0x1 ;  /* 0x000000040000795c */ /* 0x000fe20000300000 */
.L_x_31:
[----:B------:R-:W-:-:S13]  /*2290*/  ISETP.NE.AND P0, PT, R22, RZ, PT ;  /* 0x000000ff1600720c */ /* 0x000fda0003f05270 */
[----:B------:R-:W-:-:S05]  /*22a0*/  VOTEU.ANY UP0, P0 ;  /* 0x00000000003f7886 */ /* 0x000fca0000000100 */
[----:B------:R-:W-:-:S06]  /*22b0*/  @UP0 UIADD3 UR4, UR44, UR42, URZ ;  /* 0x0000002a2c040290 */ /* 0x000fcc000fffe03f */
[----:B------:R-:W-:Y:S02]  /*22c0*/  IMAD.U32 R4, RZ, RZ, UR4 ;  /* 0x00000004ff047e24 */ /* 0x000fe4000f8e00ff */
[----:B------:R-:W-:Y:S02]  /*22d0*/  IMAD.U32 R3, RZ, RZ, UR4 ;  /* 0x00000004ff037e24 */ /* 0x000fe4000f8e00ff */
[----:B------:R-:W-:-:S05]  /*22e0*/  @P0 IMAD.WIDE.U32 R4, R4, -0x33333333, RZ ;  /* 0xcccccccd04040825 */ /* 0x000fca00078e00ff */
[----:B------:R-:W-:-:S05]  /*22f0*/  @P0 SHF.R.U32.HI R0, RZ, 0x2, R5 ;  /* 0x00000002ff000819 */ /* 0x000fca0000011605 */
[----:B------:R-:W-:-:S04]  /*2300*/  @P0 IMAD R0, R0, -0x5, R3 ;  /* 0xfffffffb00000824 */ /* 0x000fc800078e0203 */
[----:B------:R-:W-:-:S04]  /*2310*/  @P0 IMAD R0, R0, 0x8, R6 ;  /* 0x0000000800000824 */ /* 0x000fc800078e0206 */
[----:B------:R-:W-:-:S05]  /*2320*/  @P0 VIADD R0, R0, 0x28 ;  /* 0x0000002800000836 */ /* 0x000fca0000000000 */
[----:B------:R-:W-:-:S04]  /*2330*/  @P0 PRMT R0, R19, 0x654, R0 ;  /* 0x0000065413000816 */ /* 0x000fc80000000000 */
[----:B------:R0:W-:Y:S01]  /*2340*/  @P0 SYNCS.ARRIVE.TRANS64.RED.A1T0 RZ, [R0+URZ], RZ ;  /* 0x000000ff00ff09a7 */ /* 0x0001e2000810043f */
[----:B------:R-:W-:-:S13]  /*2350*/  ISETP.GT.U32.AND P0, PT, R18, 0x1, PT ;  /* 0x000000011200780c */ /* 0x000fda0003f04070 */
[----:B0-----:R-:W-:Y:S05]  /*2360*/  @P0 BRA `(.L_x_30) ;  /* 0x0000000000040947 */ /* 0x001fea0003800000 */
[----:B------:R-:W-:Y:S01]  /*2370*/  BPT.TRAP 0x1 ;  /* 0x000000040000795c */ /* 0x000fe20000300000 */
.L_x_30:
[----:B------:R-:W-:Y:S01]  /*2380*/  IMAD.SHL.U32 R3, R70, 0x40, RZ ;  /* 0x0000004046037824 */ /* 0x000fe200078e00ff */
[----:B------:R-:W-:Y:S01]  /*2390*/  UIADD3 UR42, UR43, UR42, URZ ;  /* 0x0000002a2b2a7290 */ /* 0x000fe2000fffe03f */
[----:B------:R-:W-:Y:S01]  /*23a0*/  SHF.R.S32.HI R9, RZ, 0x1f, R69 ;  /* 0x0000001fff097819 */ /* 0x000fe20000011445 */
[----:B------:R-:W-:Y:S01]  /*23b0*/  UISETP.GE.U32.AND UP1, UPT, UR43, 0x5, UPT ;  /* 0x000000052b00788c */ /* 0x000fe2000bf26070 */
[----:B------:R-:W-:Y:S01]  /*23c0*/  IMAD.SHL.U32 R6, R71, 0x80, RZ ;  /* 0x0000008047067824 */ /* 0x000fe200078e00ff */
[----:B------:R-:W-:Y:S01]  /*23d0*/  ULDC UR7, c[0x0][0x288] ;  /* 0x0000a20000077ab9 */ /* 0x000fe20000000800 */
[C---:B------:R-:W-:Y:S01]  /*23e0*/  LOP3.LUT R10, R3.reuse, 0x6, R63, 0xf8, !PT ;  /* 0x00000006030a7812 */ /* 0x040fe200078ef83f */
[----:B------:R-:W-:Y:S01]  /*23f0*/  UISETP.GT.U32.AND UP0, UPT, UR42, 0x4, UPT ;  /* 0x000000042a00788c */ /* 0x000fe2000bf04070 */
[----:B------:R-:W-:Y:S01]  /*2400*/  ISETP.GE.AND P0, PT, R3, UR7, PT ;  /* 0x0000000703007c0c */ /* 0x000fe2000bf06270 */
[----:B------:R-:W-:Y:S01]  /*2410*/  ULDC.64 UR4, c[0x0][0x5d0] ;  /* 0x0001740000047ab9 */ /* 0x000fe20000000a00 */
[--C-:B------:R-:W-:Y:S01]  /*2420*/  SHF.R.S32.HI R11, RZ, 0x1f, R10.reuse ;  /* 0x0000001fff0b7819 */ /* 0x100fe2000001140a */
[----:B------:R-:W-:Y:S01]  /*2430*/  ULDC UR10, c[0x0][0x284] ;  /* 0x0000a100000a7ab9 */ /* 0x000fe20000000800 */
[----:B------:R-:W-:Y:S01]  /*2440*/  IMAD R0, R9, UR4, RZ ;  /* 0x0000000409007c24 */ /* 0x000fe2000f8e02ff */
[----:B------:R-:W-:Y:S01]  /*2450*/  UISETP.LT.U32.AND UP0, UPT, UR43, 0x5, UP0 ;  /* 0x000000052b00788c */ /* 0x000fe20008701070 */
[----:B------:R-:W-:Y:S01]  /*2460*/  ISETP.GE.OR P0, PT, R6, UR10, P0 ;  /* 0x0000000a06007c0c */ /* 0x000fe20008706670 */
[----:B------:R-:W-:Y:S01]  /*2470*/  IMAD.WIDE.U32 R4, R69, UR4, R10 ;  /* 0x0000000445047c25 */ /* 0x000fe2000f8e000a */
[----:B------:R-:W-:Y:S01]  /*2480*/  ULDC.64 UR8, c[0x0][0x5c8] ;  /* 0x0001720000087ab9 */ /* 0x000fe20000000a00 */
[----:B------:R-:W-:-:S02]  /*2490*/  USEL UR6, URZ, 0x1, !UP0 ;  /* 0x000000013f067887 */ /* 0x000fc4000c000000 */
[----:B------:R-:W-:Y:S01]  /*24a0*/  IMAD R7, R69, UR5, R0 ;  /* 0x0000000545077c24 */ /* 0x000fe2000f8e0200 */
[----:B------:R-:W-:Y:S01]  /*24b0*/  @UP1 UIMAD.WIDE.U32 UR4, UR42, -0x33333333, URZ ;  /* 0xcccccccd2a0418a5 */ /* 0x000fe2000f8e003f */
[----:B------:R-:W-:Y:S01]  /*24c0*/  IMAD.WIDE R70, R71, 0x80, R56 ;  /* 0x0000008047467825 */ /* 0x000fe200078e0238 */
[----:B------:R-:W-:Y:S02]  /*24d0*/  ULOP3.LUT UR40, UR40, UR6, URZ, 0x3c, !UPT ;  /* 0x0000000628287292 */ /* 0x000fe4000f8e3c3f */
[----:B------:R-:W-:Y:S01]  /*24e0*/  @UP1 USHF.R.U32.HI UR4, URZ, 0x2, UR5 ;  /* 0x000000023f041899 */ /* 0x000fe20008011605 */
[----:B------:R-:W-:Y:S02]  /*24f0*/  IMAD.IADD R5, R5, 0x1, R7 ;  /* 0x0000000105057824 */ /* 0x000fe400078e0207 */
[----:B------:R-:W-:Y:S01]  /*2500*/  IMAD R7, R71, UR8, RZ ;  /* 0x0000000847077c24 */ /* 0x000fe2000f8e02ff */
[----:B------:R-:W-:Y:S01]  /*2510*/  @UP1 ULOP3.LUT UR40, UR40, 0x1, UR4, 0x78, !UPT ;  /* 0x0000000128281892 */ /* 0x000fe2000f8e7804 */
[----:B------:R-:W-:-:S04]  /*2520*/  IMAD.WIDE.U32 R72, R70, UR8, R4 ;  /* 0x0000000846487c25 */ /* 0x000fc8000f8e0004 */
[----:B------:R-:W-:Y:S02]  /*2530*/  IMAD R7, R70, UR9, R7 ;  /* 0x0000000946077c24 */ /* 0x000fe4000f8e0207 */
[----:B------:R-:W-:Y:S01]  /*2540*/  IMAD.MOV.U32 R0, RZ, RZ, -0x1 ;  /* 0xffffffffff007424 */ /* 0x000fe200078e00ff */
[----:B------:R-:W-:Y:S06]  /*2550*/  @P0 BRA `(.L_x_32) ;  /* 0x00000020009c0947 */ /* 0x000fec0003800000 */
[----:B-----5:R-:W-:Y:S01]  /*2560*/  FSETP.NEU.AND P0, PT, R58, RZ, PT ;  /* 0x000000ff3a00720b */ /* 0x020fe20003f0d000 */
[----:B------:R-:W-:Y:S01]  /*2570*/  IMAD.IADD R4, R62, 0x1, -R3 ;  /* 0x000000013e047824 */ /* 0x000fe200078e0a03 */
[----:B------:R-:W-:Y:S01]  /*2580*/  BSSY B0, `(.L_x_32) ;  /* 0x0000224000007945 */ /* 0x000fe20003800000 */
[----:B------:R-:W-:Y:S02]  /*2590*/  IMAD.IADD R3, R67, 0x1, -R6 ;  /* 0x0000000143037824 */ /* 0x000fe400078e0a06 */
[----:B------:R-:W-:Y:S01]  /*25a0*/  IMAD.IADD R83, R73, 0x1, R7 ;  /* 0x0000000149537824 */ /* 0x000fe200078e0207 */
[----:B------:R-:W-:-:S04]  /*25b0*/  ISETP.GT.AND P2, PT, R4, RZ, PT ;  /* 0x000000ff0400720c */ /* 0x000fc80003f44270 */
[----:B------:R-:W-:-:S03]  /*25c0*/  ISETP.GT.AND P1, PT, R3, RZ, P2 ;  /* 0x000000ff0300720c */ /* 0x000fc60001724270 */
[----:B------:R-:W-:Y:S10]  /*25d0*/  @!P0 BRA `(.L_x_33) ;  /* 0x0000001400e88947 */ /* 0x000ff40003800000 */
[----:B------:R-:W0:Y:S01]  /*25e0*/  LDC.64 R76, c[0x0][0x5b8] ;  /* 0x00016e00ff4c7b82 */ /* 0x000e220000000a00 */
[----:B------:R-:W-:-:S07]  /*25f0*/  ULDC.64 UR4, c[0x0][0x5c0] ;  /* 0x0001700000047ab9 */ /* 0x000fce0000000a00 */
[----:B------:R-:W1:Y:S08]  /*2600*/  LDC.64 R78, c[0x0][0x5b0] ;  /* 0x00016c00ff4e7b82 */ /* 0x000e700000000a00 */
[----:B------:R-:W2:Y:S01]  /*2610*/  LDC.64 R80, c[0x0][0x5a8] ;  /* 0x00016a00ff507b82 */ /* 0x000ea20000000a00 */
[-C--:B0-----:R-:W-:Y:S02]  /*2620*/  IMAD R6, R9, R76.reuse, RZ ;  /* 0x0000004c09067224 */ /* 0x081fe400078e02ff */
[----:B------:R-:W-:-:S04]  /*2630*/  IMAD.WIDE.U32 R74, R69, R76, R10 ;  /* 0x0000004c454a7225 */ /* 0x000fc800078e000a */
[----:B------:R-:W-:Y:S02]  /*2640*/  IMAD R73, R69, R77, R6 ;  /* 0x0000004d45497224 */ /* 0x000fe400078e0206 */
[-C--:B-1----:R-:W-:Y:S02]  /*2650*/  IMAD R5, R71, R78.reuse, RZ ;  /* 0x0000004e47057224 */ /* 0x082fe400078e02ff */
[----:B------:R-:W-:Y:S02]  /*2660*/  IMAD.IADD R13, R75, 0x1, R73 ;  /* 0x000000014b0d7824 */ /* 0x000fe400078e0249 */
[----:B------:R-:W-:Y:S02]  /*2670*/  IMAD.MOV.U32 R12, RZ, RZ, R74 ;  /* 0x000000ffff0c7224 */ /* 0x000fe400078e004a */
[C---:B------:R-:W-:Y:S02]  /*2680*/  IMAD R77, R70.reuse, R79, R5 ;  /* 0x0000004f464d7224 */ /* 0x040fe400078e0205 */
[----:B------:R-:W-:-:S04]  /*2690*/  IMAD.WIDE.U32 R6, R70, R78, R12 ;  /* 0x0000004e46067225 */ /* 0x000fc800078e000c */
[----:B------:R-:W-:Y:S01]  /*26a0*/  IMAD.IADD R5, R7, 0x1, R77 ;  /* 0x0000000107057824 */ /* 0x000fe200078e024d */
[----:B--2---:R-:W-:-:S04]  /*26b0*/  LEA R14, P0, R6, R80, 0x1 ;  /* 0x00000050060e7211 */ /* 0x004fc800078008ff */
[----:B------:R-:W-:-:S05]  /*26c0*/  LEA.HI.X R15, R6, R81, R5, 0x1, P0 ;  /* 0x00000051060f7211 */ /* 0x000fca00000f0c05 */
[----:B------:R0:W2:Y:S01]  /*26d0*/  @P1 LDG.E.LTC128B.U16 R5, desc[UR36][R14.64] ;  /* 0x000000240e051981 */ /* 0x0000a2000c1e1520 */
[----:B------:R-:W-:Y:S01]  /*26e0*/  LEA R8, P0, R72, UR4, 0x1 ;  /* 0x0000000448087c11 */ /* 0x000fe2000f8008ff */
[----:B------:R-:W-:Y:S01]  /*26f0*/  IMAD.WIDE.U32 R6, R70, R78, R10 ;  /* 0x0000004e46067225 */ /* 0x000fe200078e000a */
[----:B------:R-:W-:Y:S03]  /*2700*/  BSSY B1, `(.L_x_34) ;  /* 0x0000012000017945 */ /* 0x000fe60003800000 */
[----:B------:R-:W-:Y:S02]  /*2710*/  IMAD.IADD R7, R77, 0x1, R7 ;  /* 0x000000014d077824 */ /* 0x000fe400078e0207 */
[----:B------:R-:W-:Y:S01]  /*2720*/  IMAD.WIDE.U32 R20, R69, R76, R6 ;  /* 0x0000004c45147225 */ /* 0x000fe200078e0006 */
[----:B0-----:R-:W-:-:S03]  /*2730*/  SHF.L.U64.HI R15, R78, 0x3, R79 ;  /* 0x000000034e0f7819 */ /* 0x001fc6000001024f */
[----:B------:R-:W-:Y:S01]  /*2740*/  IMAD.IADD R7, R73, 0x1, R21 ;  /* 0x0000000149077824 */ /* 0x000fe200078e0215 */
[----:B------:R-:W-:Y:S01]  /*2750*/  LEA R6, P4, R20, R80, 0x1 ;  /* 0x0000005014067211 */ /* 0x000fe200078808ff */
[----:B------:R-:W-:-:S03]  /*2760*/  IMAD.SHL.U32 R14, R78, 0x8, RZ ;  /* 0x000000084e0e7824 */ /* 0x000fc600078e00ff */
[----:B------:R-:W-:Y:S01]  /*2770*/  LEA.HI.X R7, R20, R81, R7, 0x1, P4 ;  /* 0x0000005114077211 */ /* 0x000fe200020f0c07 */
[----:B--2---:R-:W-:-:S05]  /*2780*/  HADD2.F32 R9, -RZ, R5.H0_H0 ;  /* 0x20000005ff097230 */ /* 0x004fca0000004100 */
[----:B------:R-:W-:-:S04]  /*2790*/  FMUL R9, R9, R58 ;  /* 0x0000003a09097220 */ /* 0x000fc80000400000 */
[----:B------:R-:W-:Y:S01]  /*27a0*/  FFMA R24, R24, R23, R9 ;  /* 0x0000001718187223 */ /* 0x000fe20000000009 */
[----:B------:R-:W-:Y:S02]  /*27b0*/  LEA.HI.X R9, R72, UR5, R83, 0x1, P0 ;  /* 0x0000000548097c11 */ /* 0x000fe400080f0c53 */
[----:B------:R-:W-:Y:S02]  /*27c0*/  ISETP.GT.AND P0, PT, R4, 0x1, PT ;  /* 0x000000010400780c */ /* 0x000fe40003f04270 */
[----:B------:R-:W-:Y:S02]  /*27d0*/  F2FP.F16.F32.PACK_AB R24, RZ, R24 ;  /* 0x00000018ff18723e */ /* 0x000fe400000000ff */
[----:B------:R-:W-:-:S03]  /*27e0*/  ISETP.GT.AND P3, PT, R3, RZ, P0 ;  /* 0x000000ff0300720c */ /* 0x000fc60000764270 */
[----:B------:R0:W-:Y:S10]  /*27f0*/  @P1 STG.E.U16 desc[UR36][R8.64], R24 ;  /* 0x0000001808001986 */ /* 0x0001f4000c101524 */
[----:B------:R-:W-:Y:S05]  /*2800*/  @!P3 BRA `(.L_x_35) ;  /* 0x000000000004b947 */ /* 0x000fea0003800000 */
[----:B------:R1:W5:Y:S02]  /*2810*/  LDG.E.LTC128B.U16 R5, desc[UR36][R6.64+0x2] ;  /* 0x0000022406057981 */ /* 0x000364000c1e1520 */
.L_x_35:
[----:B------:R-:W-:Y:S05]  /*2820*/  BSYNC B1 ;  /* 0x0000000000017941 */ /* 0x000fea0003800000 */
.L_x_34:
[----:B-----5:R-:W-:Y:S01]  /*2830*/  HADD2.F32 R71, -RZ, R5.H0_H0 ;  /* 0x20000005ff477230 */ /* 0x020fe20000004100 */
[----:B------:R-:W-:Y:S01]  /*2840*/  ISETP.GT.AND P2, PT, R3, 0x8, P2 ;  /* 0x000000080300780c */ /* 0x000fe20001744270 */
[----:B------:R-:W-:Y:S01]  /*2850*/  IMAD.WIDE.U32 R20, R70, R78, R14 ;  /* 0x0000004e46147225 */ /* 0x000fe200078e000e */
[----:B0-----:R-:W-:-:S03]  /*2860*/  PRMT R24, R5, 0x7610, R24 ;  /* 0x0000761005187816 */ /* 0x001fc60000000018 */
[----:B------:R-:W-:Y:S01]  /*2870*/  FMUL R12, R71, R58 ;  /* 0x0000003a470c7220 */ /* 0x000fe20000400000 */
[----:B------:R-:W-:Y:S01]  /*2880*/  IMAD.IADD R77, R77, 0x1, R21 ;  /* 0x000000014d4d7824 */ /* 0x000fe200078e0215 */
[----:B------:R-:W-:Y:S02]  /*2890*/  IADD3 R74, P1, R74, R20, RZ ;  /* 0x000000144a4a7210 */ /* 0x000fe40007f3e0ff */
[----:B------:R-:W-:-:S03]  /*28a0*/  FFMA R12, R25, R23, R12 ;  /* 0x00000017190c7223 */ /* 0x000fc6000000000c */
[----:B------:R-:W-:Y:S01]  /*28b0*/  IMAD.X R13, R77, 0x1, R13, P1 ;  /* 0x000000014d0d7824 */ /* 0x000fe200008e060d */
[C---:B------:R-:W-:Y:S02]  /*28c0*/  LEA R14, P1, R74.reuse, R80, 0x1 ;  /* 0x000000504a0e7211 */ /* 0x040fe400078208ff */
[----:B------:R-:W-:Y:S02]  /*28d0*/  F2FP.F16.F32.PACK_AB R12, RZ, R12 ;  /* 0x0000000cff0c723e */ /* 0x000fe400000000ff */
[----:B------:R-:W-:Y:S02]  /*28e0*/  LEA.HI.X R15, R74, R81, R13, 0x1, P1 ;  /* 0x000000514a0f7211 */ /* 0x000fe400008f0c0d */
[----:B------:R-:W-:-:S05]  /*28f0*/  PRMT R21, R12, 0x7610, R21 ;  /* 0x000076100c157816 */ /* 0x000fca0000000015 */
[----:B------:R0:W-:Y:S04]  /*2900*/  @P3 STG.E.U16 desc[UR36][R8.64+0x2], R21 ;  /* 0x0000021508003986 */ /* 0x0001e8000c101524 */
[----:B------:R-:W2:Y:S01]  /*2910*/  @P2 LDG.E.LTC128B.U16 R24, desc[UR36][R14.64] ;  /* 0x000000240e182981 */ /* 0x000ea2000c1e1520 */
[----:B------:R-:W-:Y:S01]  /*2920*/  IADD3 R20, P1, R10, R20, RZ ;  /* 0x000000140a147210 */ /* 0x000fe20007f3e0ff */
[----:B------:R-:W-:Y:S01]  /*2930*/  BSSY B1, `(.L_x_36) ;  /* 0x0000011000017945 */ /* 0x000fe20003800000 */
[----:B------:R-:W-:Y:S02]  /*2940*/  SHF.L.U64.HI R13, R59, 0x1, R60 ;  /* 0x000000013b0d7819 */ /* 0x000fe4000001023c */
[----:B------:R-:W-:Y:S01]  /*2950*/  ISETP.GT.AND P0, PT, R3, 0x8, P0 ;  /* 0x000000080300780c */ /* 0x000fe20000704270 */
[----:B0-----:R-:W-:Y:S01]  /*2960*/  IMAD.X R21, R11, 0x1, R77, P1 ;  /* 0x000000010b157824 */ /* 0x001fe200008e064d */
[----:B------:R-:W-:Y:S01]  /*2970*/  LEA R12, P1, R59, R8, 0x1 ;  /* 0x000000083b0c7211 */ /* 0x000fe200078208ff */
[----:B------:R-:W-:-:S04]  /*2980*/  IMAD.WIDE.U32 R20, R69, R76, R20 ;  /* 0x0000004c45147225 */ /* 0x000fc800078e0014 */
[----:B------:R-:W-:Y:S01]  /*2990*/  IMAD.X R13, R13, 0x1, R9, P1 ;  /* 0x000000010d0d7824 */ /* 0x000fe200008e0609 */
[----:B------:R-:W-:Y:S01]  /*29a0*/  LEA R10, P3, R20, R80, 0x1 ;  /* 0x00000050140a7211 */ /* 0x000fe200078608ff */
[----:B------:R-:W-:-:S05]  /*29b0*/  IMAD.IADD R11, R73, 0x1, R21 ;  /* 0x00000001490b7824 */ /* 0x000fca00078e0215 */
[----:B------:R-:W-:Y:S01]  /*29c0*/  LEA.HI.X R11, R20, R81, R11, 0x1, P3 ;  /* 0x00000051140b7211 */ /* 0x000fe200018f0c0b */
[----:B--2---:R-:W-:-:S05]  /*29d0*/  HADD2.F32 R5, -RZ, R24.H0_H0 ;  /* 0x20000018ff057230 */ /* 0x004fca0000004100 */
[----:B------:R-:W-:-:S04]  /*29e0*/  FMUL R5, R5, R58 ;  /* 0x0000003a05057220 */ /* 0x000fc80000400000 */
[----:B------:R-:W-:-:S05]  /*29f0*/  FFMA R5, R26, R23, R5 ;  /* 0x000000171a057223 */ /* 0x000fca0000000005 */
[----:B------:R-:W-:-:S05]  /*2a00*/  F2FP.F16.F32.PACK_AB R5, RZ, R5 ;  /* 0x00000005ff05723e */ /* 0x000fca00000000ff */
[----:B------:R0:W-:Y:S01]  /*2a10*/  @P2 STG.E.U16 desc[UR36][R12.64], R5 ;  /* 0x000000050c002986 */ /* 0x0001e2000c101524 */
[----:B------:R-:W-:Y:S05]  /*2a20*/  @!P0 BRA `(.L_x_37) ;  /* 0x0000000000048947 */ /* 0x000fea0003800000 */
[----:B------:R2:W5:Y:S02]  /*2a30*/  LDG.E.LTC128B.U16 R24, desc[UR36][R10.64+0x2] ;  /* 0x000002240a187981 */ /* 0x000564000c1e1520 */
.L_x_37:
[----:B------:R-:W-:Y:S05]  /*2a40*/  BSYNC B1 ;  /* 0x0000000000017941 */ /* 0x000fea0003800000 */
.L_x_36:
[----:B0----5:R-:W-:Y:S01]  /*2a50*/  HADD2.F32 R5, -RZ, R24.H0_H0 ;  /* 0x20000018ff057230 */ /* 0x021fe20000004100 */
[----:B------:R-:W-:Y:S01]  /*2a60*/  ISETP.GT.AND P1, PT, R4, 0x8, PT ;  /* 0x000000080400780c */ /* 0x000fe20003f24270 */
[----:B------:R-:W-:Y:S03]  /*2a70*/  BSSY B1, `(.L_x_38) ;  /* 0x0000008000017945 */ /* 0x000fe60003800000 */
[----:B------:R-:W-:Y:S01]  /*2a80*/  FMUL R14, R5, R58 ;  /* 0x0000003a050e7220 */ /* 0x000fe20000400000 */
[----:B------:R-:W-:-:S03]  /*2a90*/  ISETP.GT.AND P2, PT, R3, RZ, P1 ;  /* 0x000000ff0300720c */ /* 0x000fc60000f44270 */
[----:B------:R-:W-:-:S05]  /*2aa0*/  FFMA R14, R27, R23, R14 ;  /* 0x000000171b0e7223 */ /* 0x000fca000000000e */
[----:B------:R-:W-:-:S05]  /*2ab0*/  F2FP.F16.F32.PACK_AB R14, RZ, R14 ;  /* 0x0000000eff0e723e */ /* 0x000fca00000000ff */
[----:B------:R0:W-:Y:S01]  /*2ac0*/  @P0 STG.E.U16 desc[UR36][R12.64+0x2], R14 ;  /* 0x0000020e0c000986 */ /* 0x0001e2000c101524 */
[----:B------:R-:W-:Y:S05]  /*2ad0*/  @!P2 BRA `(.L_x_39) ;  /* 0x000000000004a947 */ /* 0x000fea0003800000 */
[----:B------:R3:W5:Y:S02]  /*2ae0*/  LDG.E.LTC128B.U16 R24, desc[UR36][R6.64+0x10] ;  /* 0x0000102406187981 */ /* 0x000764000c1e1520 */
.L_x_39:
[----:B------:R-:W-:Y:S05]  /*2af0*/  BSYNC B1 ;  /* 0x0000000000017941 */ /* 0x000fea0003800000 */
.L_x_38:
[----:B-----5:R-:W-:Y:S01]  /*2b00*/  HADD2.F32 R5, -RZ, R24.H0_H0 ;  /* 0x20000018ff057230 */ /* 0x020fe20000004100 */
        /* <DEDUP_REMOVED lines=9> */
.L_x_41:
[----:B------:R-:W-:Y:S05]  /*2ba0*/  BSYNC B1 ;  /* 0x0000000000017941 */ /* 0x000fea0003800000 */
.L_x_40:
[----:B----45:R-:W-:Y:S01]  /*2bb0*/  HADD2.F32 R5, -RZ, R24.H0_H0 ;  /* 0x20000018ff057230 */ /* 0x030fe20000004100 */
[----:B------:R-:W-:Y:S01]  /*2bc0*/  ISETP.GT.AND P1, PT, R3, 0x8, P1 ;  /* 0x000000080300780c */ /* 0x000fe20000f24270 */
[----:B------:R-:W-:Y:S03]  /*2bd0*/  BSSY B1, `(.L_x_42) ;  /* 0x0000007000017945 */ /* 0x000fe60003800000 */
[----:B0-----:R-:W-:-:S04]  /*2be0*/  FMUL R14, R5, R58 ;  /* 0x0000003a050e7220 */ /* 0x001fc80000400000 */
[----:B------:R-:W-:-:S05]  /*2bf0*/  FFMA R14, R29, R23, R14 ;  /* 0x000000171d0e7223 */ /* 0x000fca000000000e */
[----:B------:R-:W-:-:S05]  /*2c00*/  F2FP.F16.F32.PACK_AB R14, RZ, R14 ;  /* 0x0000000eff0e723e */ /* 0x000fca00000000ff */
[----:B------:R0:W-:Y:S01]  /*2c10*/  @P3 STG.E.U16 desc[UR36][R8.64+0x12], R14 ;  /* 0x0000120e08003986 */ /* 0x0001e2000c101524 */
[----:B------:R-:W-:Y:S05]  /*2c20*/  @!P1 BRA `(.L_x_43) ;  /* 0x0000000000049947 */ /* 0x000fea0003800000 */
[----:B------:R4:W5:Y:S02]  /*2c30*/  LDG.E.LTC128B.U16 R24, desc[UR36][R10.64+0x10] ;  /* 0x000010240a187981 */ /* 0x000964000c1e1520 */
.L_x_43:
[----:B------:R-:W-:Y:S05]  /*2c40*/  BSYNC B1 ;  /* 0x0000000000017941 */ /* 0x000fea0003800000 */
.L_x_42:
[----:B-----5:R-:W-:Y:S01]  /*2c50*/  HADD2.F32 R5, -RZ, R24.H0_H0 ;  /* 0x20000018ff057230 */ /* 0x020fe20000004100 */
[----:B------:R-:W-:Y:S01]  /*2c60*/  ISETP.GT.AND P0, PT, R3, 0x8, P0 ;  /* 0x000000080300780c */ /* 0x000fe20000704270 */
[----:B------:R-:W-:Y:S03]  /*2c70*/  BSSY B1, `(.L_x_44) ;  /* 0x0000007000017945 */ /* 0x000fe60003800000 */
[----:B------:R-:W-:-:S04]  /*2c80*/  FMUL R5, R5, R58 ;  /* 0x0000003a05057220 */ /* 0x000fc80000400000 */
[----:B------:R-:W-:-:S05]  /*2c90*/  FFMA R5, R30, R23, R5 ;  /* 0x000000171e057223 */ /* 0x000fca0000000005 */
[----:B------:R-:W-:-:S05]  /*2ca0*/  F2FP.F16.F32.PACK_AB R5, RZ, R5 ;  /* 0x00000005ff05723e */ /* 0x000fca00000000ff */
[----:B------:R0:W-:Y:S01]  /*2cb0*/  @P1 STG.E.U16 desc[UR36][R12.64+0x10], R5 ;  /* 0x000010050c001986 */ /* 0x0001e2000c101524 */
[----:B------:R-:W-:Y:S05]  /*2cc0*/  @!P0 BRA `(.L_x_45) ;  /* 0x0000000000048947 */ /* 0x000fea0003800000 */
[----:B------:R0:W5:Y:S02]  /*2cd0*/  LDG.E.LTC128B.U16 R24, desc[UR36][R10.64+0x12] ;  /* 0x000012240a187981 */ /* 0x000164000c1e1520 */
.L_x_45:
[----:B------:R-:W-:Y:S05]  /*2ce0*/  BSYNC B1 ;  /* 0x0000000000017941 */ /* 0x000fea0003800000 */
.L_x_44:
        /* <DEDUP_REMOVED lines=10> */
.L_x_47:
[----:B------:R-:W-:Y:S05]  /*2d90*/  BSYNC B1 ;  /* 0x0000000000017941 */ /* 0x000fea0003800000 */
.L_x_46:
        /* <DEDUP_REMOVED lines=10> */
.L_x_49:
[----:B------:R-:W-:Y:S05]  /*2e40*/  BSYNC B1 ;  /* 0x0000000000017941 */ /* 0x000fea0003800000 */
.L_x_48:
[----:B0----5:R-:W-:Y:S01]  /*2e50*/  HADD2.F32 R5, -RZ, R24.H0_H0 ;  /* 0x20000018ff057230 */ /* 0x021fe20000004100 */
        /* <DEDUP_REMOVED lines=8> */
.L_x_51:
[----:B------:R-:W-:Y:S05]  /*2ee0*/  BSYNC B1 ;  /* 0x0000000000017941 */ /* 0x000fea0003800000 */
.L_x_50:
        /* <DEDUP_REMOVED lines=9> */
.L_x_53:
[----:B------:R-:W-:Y:S05]  /*2f80*/  BSYNC B1 ;  /* 0x0000000000017941 */ /* 0x000fea0003800000 */
.L_x_52:
        /* <DEDUP_REMOVED lines=10> */
.L_x_55:
[----:B------:R-:W-:Y:S05]  /*3030*/  BSYNC B1 ;  /* 0x0000000000017941 */ /* 0x000fea0003800000 */
.L_x_54:
        /* <DEDUP_REMOVED lines=10> */
.L_x_57:
[----:B------:R-:W-:Y:S05]  /*30e0*/  BSYNC B1 ;  /* 0x0000000000017941 */ /* 0x000fea0003800000 */
.L_x_56:
        /* <DEDUP_REMOVED lines=9> */
.L_x_59:
[----:B------:R-:W-:Y:S05]  /*3180*/  BSYNC B1 ;  /* 0x0000000000017941 */ /* 0x000fea0003800000 */
.L_x_58:
        /* <DEDUP_REMOVED lines=9> */
.L_x_61:
[----:B------:R-:W-:Y:S05]  /*3220*/  BSYNC B1 ;  /* 0x0000000000017941 */ /* 0x000fea0003800000 */
.L_x_60:
        /* <DEDUP_REMOVED lines=10> */
.L_x_63:
[----:B------:R-:W-:Y:S05]  /*32d0*/  BSYNC B1 ;  /* 0x0000000000017941 */ /* 0x000fea0003800000 */
.L_x_62:
        /* <DEDUP_REMOVED lines=10> */
.L_x_65:
[----:B------:R-:W-:Y:S05]  /*3380*/  BSYNC B1 ;  /* 0x0000000000017941 */ /* 0x000fea0003800000 */
.L_x_64:
        /* <DEDUP_REMOVED lines=9> */
.L_x_67:
[----:B------:R-:W-:Y:S05]  /*3420*/  BSYNC B1 ;  /* 0x0000000000017941 */ /* 0x000fea0003800000 */
.L_x_66:
        /* <DEDUP_REMOVED lines=9> */
.L_x_69:
[----:B------:R-:W-:Y:S05]  /*34c0*/  BSYNC B1 ;  /* 0x0000000000017941 */ /* 0x000fea0003800000 */
.L_x_68:
        /* <DEDUP_REMOVED lines=10> */
.L_x_71:
[----:B------:R-:W-:Y:S05]  /*3570*/  BSYNC B1 ;  /* 0x0000000000017941 */ /* 0x000fea0003800000 */
.L_x_70:
        /* <DEDUP_REMOVED lines=10> */
.L_x_73:
[----:B------:R-:W-:Y:S05]  /*3620*/  BSYNC B1 ;  /* 0x0000000000017941 */ /* 0x000fea0003800000 */
.L_x_72:
        /* <DEDUP_REMOVED lines=9> */
.L_x_75:
[----:B------:R-:W-:Y:S05]  /*36c0*/  BSYNC B1 ;  /* 0x0000000000017941 */ /* 0x000fea0003800000 */
.L_x_74:
        /* <DEDUP_REMOVED lines=9> */
.L_x_77:
[----:B------:R-:W-:Y:S05]  /*3760*/  BSYNC B1 ;  /* 0x0000000000017941 */ /* 0x000fea0003800000 */
.L_x_76:
        /* <DEDUP_REMOVED lines=10> */
.L_x_79:
[----:B------:R-:W-:Y:S05]  /*3810*/  BSYNC B1 ;  /* 0x0000000000017941 */ /* 0x000fea0003800000 */
.L_x_78:
        /* <DEDUP_REMOVED lines=10> */
.L_x_81:
[----:B------:R-:W-:Y:S05]  /*38c0*/  BSYNC B1 ;  /* 0x0000000000017941 */ /* 0x000fea0003800000 */
.L_x_80:
        /* <DEDUP_REMOVED lines=9> */
.L_x_83:
[----:B------:R-:W-:Y:S05]  /*3960*/  BSYNC B1 ;  /* 0x0000000000017941 */ /* 0x000fea0003800000 */
.L_x_82:
        /* <DEDUP_REMOVED lines=9> */
.L_x_85:
[----:B------:R-:W-:Y:S05]  /*3a00*/  BSYNC B1 ;  /* 0x0000000000017941 */ /* 0x000fea0003800000 */
.L_x_84:
        /* <DEDUP_REMOVED lines=10> */
.L_x_87:
[----:B------:R-:W-:Y:S05]  /*3ab0*/  BSYNC B1 ;  /* 0x0000000000017941 */ /* 0x000fea0003800000 */
.L_x_86:
[----:B-----5:R-:W-:Y:S01]  /*3ac0*/  HADD2.F32 R5, -RZ, R24.H0_H0 ;  /* 0x20000018ff057230 */ /* 0x020fe20000004100 */
[----:B------:R-:W-:Y:S01]  /*3ad0*/  ISETP.GT.AND P0, PT, R4, 0x39, PT ;  /* 0x000000390400780c */ /* 0x000fe20003f04270 */
[----:B------:R-:W-:Y:S01]  /*3ae0*/  @P2 IMAD.MOV.U32 R4, RZ, RZ, R8 ;  /* 0x000000ffff042224 */ /* 0x000fe200078e0008 */
[----:B------:R-:W-:Y:S02]  /*3af0*/  BSSY B1, `(.L_x_88) ;  /* 0x000000a000017945 */ /* 0x000fe40003800000 */
[----:B------:R-:W-:Y:S01]  /*3b00*/  FMUL R5, R5, R58 ;  /* 0x0000003a05057220 */ /* 0x000fe20000400000 */
[----:B------:R-:W-:-:S03]  /*3b10*/  ISETP.GT.AND P3, PT, R3, RZ, P0 ;  /* 0x000000ff0300720c */ /* 0x000fc60000764270 */
[----:B------:R-:W-:-:S05]  /*3b20*/  FFMA R5, R52, R23, R5 ;  /* 0x0000001734057223 */ /* 0x000fca0000000005 */
[----:B------:R-:W-:-:S04]  /*3b30*/  F2FP.F16.F32.PACK_AB R5, RZ, R5 ;  /* 0x00000005ff05723e */ /* 0x000fc800000000ff */
[----:B0-----:R-:W-:Y:S01]  /*3b40*/  PRMT R14, R5, 0x7610, R14 ;  /* 0x00007610050e7816 */ /* 0x001fe2000000000e */
[----:B------:R-:W-:-:S05]  /*3b50*/  @P2 IMAD.MOV.U32 R5, RZ, RZ, R9 ;  /* 0x000000ffff052224 */ /* 0x000fca00078e0009 */
[----:B------:R0:W-:Y:S01]  /*3b60*/  @P2 STG.E.U16 desc[UR36][R4.64+0x70], R14 ;  /* 0x0000700e04002986 */ /* 0x0001e2000c101524 */
[----:B------:R-:W-:Y:S05]  /*3b70*/  @!P3 BRA `(.L_x_89) ;  /* 0x000000000004b947 */ /* 0x000fea0003800000 */
[----:B------:R0:W5:Y:S02]  /*3b80*/  LDG.E.LTC128B.U16 R24, desc[UR36][R6.64+0x72] ;  /* 0x0000722406187981 */ /* 0x000164000c1e1520 */
.L_x_89:
[----:B------:R-:W-:Y:S05]  /*3b90*/  BSYNC B1 ;  /* 0x0000000000017941 */ /* 0x000fea0003800000 */
.L_x_88:
        /* <DEDUP_REMOVED lines=9> */
.L_x_91:
[----:B------:R-:W-:Y:S05]  /*3c30*/  BSYNC B1 ;  /* 0x0000000000017941 */ /* 0x000fea0003800000 */
.L_x_90:
[----:B-----5:R-:W-:Y:S01]  /*3c40*/  HADD2.F32 R5, -RZ, R24.H0_H0 ;  /* 0x20000018ff057230 */ /* 0x020fe20000004100 */
[----:B------:R-:W-:Y:S01]  /*3c50*/  ISETP.GT.AND P0, PT, R3, 0x8, P0 ;  /* 0x000000080300780c */ /* 0x000fe20000704270 */
[----:B0-----:R-:W-:Y:S01]  /*3c60*/  @P1 IMAD.MOV.U32 R4, RZ, RZ, R12 ;  /* 0x000000ffff041224 */ /* 0x001fe200078e000c */
[----:B------:R-:W-:Y:S02]  /*3c70*/  BSSY B1, `(.L_x_92) ;  /* 0x0000009000017945 */ /* 0x000fe40003800000 */
[----:B------:R-:W-:-:S04]  /*3c80*/  FMUL R5, R5, R58 ;  /* 0x0000003a05057220 */ /* 0x000fc80000400000 */
[----:B------:R-:W-:-:S05]  /*3c90*/  FFMA R5, R54, R23, R5 ;  /* 0x0000001736057223 */ /* 0x000fca0000000005 */
[----:B------:R-:W-:-:S04]  /*3ca0*/  F2FP.F16.F32.PACK_AB R5, RZ, R5 ;  /* 0x00000005ff05723e */ /* 0x000fc800000000ff */
[----:B-1-3--:R-:W-:Y:S01]  /*3cb0*/  PRMT R6, R5, 0x7610, R6 ;  /* 0x0000761005067816 */ /* 0x00afe20000000006 */
[----:B------:R-:W-:-:S05]  /*3cc0*/  @P1 IMAD.MOV.U32 R5, RZ, RZ, R13 ;  /* 0x000000ffff051224 */ /* 0x000fca00078e000d */
[----:B------:R0:W-:Y:S01]  /*3cd0*/  @P1 STG.E.U16 desc[UR36][R4.64+0x70], R6 ;  /* 0x0000700604001986 */ /* 0x0001e2000c101524 */
[----:B------:R-:W-:Y:S05]  /*3ce0*/  @!P0 BRA `(.L_x_93) ;  /* 0x0000000000048947 */ /* 0x000fea0003800000 */
[----:B------:R1:W5:Y:S02]  /*3cf0*/  LDG.E.LTC128B.U16 R24, desc[UR36][R10.64+0x72] ;  /* 0x000072240a187981 */ /* 0x000364000c1e1520 */
.L_x_93:
[----:B------:R-:W-:Y:S05]  /*3d00*/  BSYNC B1 ;  /* 0x0000000000017941 */ /* 0x000fea0003800000 */
.L_x_92:
[----:B------:R-:W-:Y:S05]  /*3d10*/  @!P0 BRA `(.L_x_94) ;  /* 0x0000000800a88947 */ /* 0x000fea0003800000 */
[----:B-----5:R-:W-:-:S05]  /*3d20*/  HADD2.F32 R3, -RZ, R24.H0_H0 ;  /* 0x20000018ff037230 */ /* 0x020fca0000004100 */
[----:B0-----:R-:W-:-:S04]  /*3d30*/  FMUL R4, R3, R58 ;  /* 0x0000003a03047220 */ /* 0x001fc80000400000 */
[----:B------:R-:W-:-:S05]  /*3d40*/  FFMA R4, R55, R23, R4 ;  /* 0x0000001737047223 */ /* 0x000fca0000000004 */
[----:B------:R-:W-:-:S05]  /*3d50*/  F2FP.F16.F32.PACK_AB R4, RZ, R4 ;  /* 0x00000004ff04723e */ /* 0x000fca00000000ff */
[----:B------:R3:W-:Y:S01]  /*3d60*/  STG.E.U16 desc[UR36][R12.64+0x72], R4 ;  /* 0x000072040c007986 */ /* 0x0007e2000c101524 */
[----:B------:R-:W-:Y:S05]  /*3d70*/  BRA `(.L_x_94) ;  /* 0x0000000800907947 */ /* 0x000fea0003800000 */
.L_x_33:
[----:B------:R-:W-:Y:S01]  /*3d80*/  ISETP.GT.AND P3, PT, R4, 0x1, PT ;  /* 0x000000010400780c */ /* 0x000fe20003f64270 */
[----:B------:R-:W-:Y:S01]  /*3d90*/  ULDC.64 UR4, c[0x0][0x5c0] ;  /* 0x0001700000047ab9 */ /* 0x000fe20000000a00 */
[-C--:B------:R-:W-:Y:S01]  /*3da0*/  FMUL R24, R24, R23.reuse ;  /* 0x0000001718187220 */ /* 0x080fe20000400000 */
[----:B------:R-:W-:Y:S01]  /*3db0*/  LEA R6, P4, R72, UR4, 0x1 ;  /* 0x0000000448067c11 */ /* 0x000fe2000f8808ff */
[-C--:B------:R-:W-:Y:S01]  /*3dc0*/  FMUL R25, R25, R23.reuse ;  /* 0x0000001719197220 */ /* 0x080fe20000400000 */
[----:B------:R-:W-:Y:S01]  /*3dd0*/  ISETP.GT.AND P0, PT, R3, RZ, P3 ;  /* 0x000000ff0300720c */ /* 0x000fe20001f04270 */
[-C--:B------:R-:W-:Y:S01]  /*3de0*/  FMUL R26, R26, R23.reuse ;  /* 0x000000171a1a7220 */ /* 0x080fe20000400000 */
[----:B------:R-:W-:Y:S01]  /*3df0*/  F2FP.F16.F32.PACK_AB R24, RZ, R24 ;  /* 0x00000018ff18723e */ /* 0x000fe200000000ff */
[-C--:B------:R-:W-:Y:S01]  /*3e00*/  FMUL R27, R27, R23.reuse ;  /* 0x000000171b1b7220 */ /* 0x080fe20000400000 */
[----:B------:R-:W-:Y:S01]  /*3e10*/  LEA.HI.X R7, R72, UR5, R83, 0x1, P4 ;  /* 0x0000000548077c11 */ /* 0x000fe2000a0f0c53 */
[----:B------:R-:W-:Y:S01]  /*3e20*/  FMUL R28, R28, R23 ;  /* 0x000000171c1c7220 */ /* 0x000fe20000400000 */
[----:B------:R-:W-:Y:S01]  /*3e30*/  F2FP.F16.F32.PACK_AB R25, RZ, R25 ;  /* 0x00000019ff19723e */ /* 0x000fe200000000ff */
[-C--:B------:R-:W-:Y:S01]  /*3e40*/  FMUL R29, R29, R23.reuse ;  /* 0x000000171d1d7220 */ /* 0x080fe20000400000 */
[----:B------:R-:W-:Y:S01]  /*3e50*/  ISETP.GT.AND P2, PT, R3, 0x8, P2 ;  /* 0x000000080300780c */ /* 0x000fe20001744270 */
[----:B------:R-:W-:Y:S01]  /*3e60*/  @P1 STG.E.U16 desc[UR36][R6.64], R24 ;  /* 0x0000001806001986 */ /* 0x000fe2000c101524 */
[----:B------:R-:W-:Y:S01]  /*3e70*/  ISETP.GT.AND P1, PT, R4, 0x8, PT ;  /* 0x000000080400780c */ /* 0x000fe20003f24270 */
[-C--:B------:R-:W-:Y:S01]  /*3e80*/  FMUL R30, R30, R23.reuse ;  /* 0x000000171e1e7220 */ /* 0x080fe20000400000 */
[C---:B------:R-:W-:Y:S01]  /*3e90*/  SHF.L.U64.HI R5, R59.reuse, 0x1, R60 ;  /* 0x000000013b057819 */ /* 0x040fe2000001023c */
[----:B------:R-:W-:Y:S01]  /*3ea0*/  @P0 STG.E.U16 desc[UR36][R6.64+0x2], R25 ;  /* 0x0000021906000986 */ /* 0x000fe2000c101524 */
[----:B------:R-:W-:Y:S01]  /*3eb0*/  LEA R8, P5, R59, R6, 0x1 ;  /* 0x000000063b087211 */ /* 0x000fe200078a08ff */
[-C--:B------:R-:W-:Y:S01]  /*3ec0*/  FMUL R31, R31, R23.reuse ;  /* 0x000000171f1f7220 */ /* 0x080fe20000400000 */
[----:B------:R-:W-:Y:S01]  /*3ed0*/  ISETP.GT.AND P3, PT, R3, 0x8, P3 ;  /* 0x000000080300780c */ /* 0x000fe20001f64270 */
[-C--:B------:R-:W-:Y:S01]  /*3ee0*/  FMUL R32, R32, R23.reuse ;  /* 0x0000001720207220 */ /* 0x080fe20000400000 */
[----:B------:R-:W-:Y:S01]  /*3ef0*/  ISETP.GT.AND P0, PT, R4, 0x9, PT ;  /* 0x000000090400780c */ /* 0x000fe20003f04270 */
[----:B------:R-:W-:Y:S01]  /*3f00*/  IMAD.X R9, R5, 0x1, R7, P5 ;  /* 0x0000000105097824 */ /* 0x000fe200028e0607 */
[----:B------:R-:W-:Y:S01]  /*3f10*/  ISETP.GT.AND P4, PT, R3, RZ, P1 ;  /* 0x000000ff0300720c */ /* 0x000fe20000f84270 */
[-C--:B------:R-:W-:Y:S01]  /*3f20*/  FMUL R33, R33, R23.reuse ;  /* 0x0000001721217220 */ /* 0x080fe20000400000 */
[----:B------:R-:W-:Y:S01]  /*3f30*/  F2FP.F16.F32.PACK_AB R26, RZ, R26 ;  /* 0x0000001aff1a723e */ /* 0x000fe200000000ff */
[-C--:B------:R-:W-:Y:S01]  /*3f40*/  FMUL R34, R34, R23.reuse ;  /* 0x0000001722227220 */ /* 0x080fe20000400000 */
[----:B------:R-:W-:Y:S01]  /*3f50*/  ISETP.GT.AND P5, PT, R3, RZ, P0 ;  /* 0x000000ff0300720c */ /* 0x000fe200007a4270 */
[----:B------:R-:W-:Y:S01]  /*3f60*/  FMUL R35, R35, R23 ;  /* 0x0000001723237220 */ /* 0x000fe20000400000 */
[----:B------:R-:W-:Y:S01]  /*3f70*/  F2FP.F16.F32.PACK_AB R27, RZ, R27 ;  /* 0x0000001bff1b723e */ /* 0x000fe200000000ff */
[----:B------:R-:W-:Y:S01]  /*3f80*/  @P2 STG.E.U16 desc[UR36][R8.64], R26 ;  /* 0x0000001a08002986 */ /* 0x000fe2000c101524 */
[----:B------:R-:W-:Y:S01]  /*3f90*/  F2FP.F16.F32.PACK_AB R28, RZ, R28 ;  /* 0x0000001cff1c723e */ /* 0x000fe200000000ff */
[-C--:B------:R-:W-:Y:S01]  /*3fa0*/  FMUL R36, R36, R23.reuse ;  /* 0x0000001724247220 */ /* 0x080fe20000400000 */
[----:B------:R-:W-:Y:S01]  /*3fb0*/  ISETP.GT.AND P2, PT, R3, 0x8, P1 ;  /* 0x000000080300780c */ /* 0x000fe20000f44270 */
[----:B------:R-:W-:Y:S01]  /*3fc0*/  @P3 STG.E.U16 desc[UR36][R8.64+0x2], R27 ;  /* 0x0000021b08003986 */ /* 0x000fe2000c101524 */
[----:B------:R-:W-:Y:S01]  /*3fd0*/  ISETP.GT.AND P1, PT, R4, 0x10, PT ;  /* 0x000000100400780c */ /* 0x000fe20003f24270 */
[----:B------:R-:W-:Y:S01]  /*3fe0*/  FMUL R37, R37, R23 ;  /* 0x0000001725257220 */ /* 0x000fe20000400000 */
[----:B------:R-:W-:Y:S01]  /*3ff0*/  F2FP.F16.F32.PACK_AB R29, RZ, R29 ;  /* 0x0000001dff1d723e */ /* 0x000fe200000000ff */
[----:B------:R-:W-:Y:S01]  /*4000*/  @P4 STG.E.U16 desc[UR36][R6.64+0x10], R28 ;  /* 0x0000101c06004986 */ /* 0x000fe2000c101524 */
[C---:B------:R-:W-:Y:S01]  /*4010*/  ISETP.GT.AND P3, PT, R3.reuse, 0x8, P0 ;  /* 0x000000080300780c */ /* 0x040fe20000764270 */
[-C--:B------:R-:W-:Y:S01]  /*4020*/  FMUL R38, R38, R23.reuse ;  /* 0x0000001726267220 */ /* 0x080fe20000400000 */
[----:B------:R-:W-:Y:S01]  /*4030*/  ISETP.GT.AND P0, PT, R4, 0x11, PT ;  /* 0x000000110400780c */ /* 0x000fe20003f04270 */
[----:B------:R-:W-:Y:S01]  /*4040*/  @P5 STG.E.U16 desc[UR36][R6.64+0x12], R29 ;  /* 0x0000121d06005986 */ /* 0x000fe2000c101524 */
        /* <DEDUP_REMOVED lines=42> */
[----:B------:R-:W-:Y:S01]  /*42f0*/  ISETP.GT.AND P5, PT, R3, RZ, P0 ;  /* 0x000000ff0300720c */ /* 0x000fe200007a4270 */
[-C--:B------:R-:W-:Y:S01]  /*4300*/  FMUL R52, R52, R23.reuse ;  /* 0x0000001734347220 */ /* 0x080fe20000400000 */
[----:B------:R-:W-:Y:S01]  /*4310*/  F2FP.F16.F32.PACK_AB R38, RZ, R38 ;  /* 0x00000026ff26723e */ /* 0x000fe200000000ff */
[----:B------:R-:W-:Y:S01]  /*4320*/  FMUL R53, R53, R23 ;  /* 0x0000001735357220 */ /* 0x000fe20000400000 */
[----:B------:R-:W-:Y:S01]  /*4330*/  F2FP.F16.F32.PACK_AB R39, RZ, R39 ;  /* 0x00000027ff27723e */ /* 0x000fe200000000ff */
[----:B------:R-:W-:Y:S01]  /*4340*/  FMUL R54, R54, R23 ;  /* 0x0000001736367220 */ /* 0x000fe20000400000 */
[----:B------:R-:W-:Y:S01]  /*4350*/  F2FP.F16.F32.PACK_AB R40, RZ, R40 ;  /* 0x00000028ff28723e */ /* 0x000fe200000000ff */
[----:B------:R-:W-:Y:S01]  /*4360*/  @P2 STG.E.U16 desc[UR36][R8.64+0x30], R38 ;  /* 0x0000302608002986 */ /* 0x000fe2000c101524 */
[----:B------:R-:W-:Y:S01]  /*4370*/  F2FP.F16.F32.PACK_AB R41, RZ, R41 ;  /* 0x00000029ff29723e */ /* 0x000fe200000000ff */
[----:B------:R-:W-:Y:S01]  /*4380*/  FMUL R55, R55, R23 ;  /* 0x0000001737377220 */ /* 0x000fe20000400000 */
[C---:B------:R-:W-:Y:S01]  /*4390*/  ISETP.GT.AND P1, PT, R3.reuse, 0x8, P1 ;  /* 0x000000080300780c */ /* 0x040fe20000f24270 */
[----:B------:R-:W-:Y:S01]  /*43a0*/  @P3 STG.E.U16 desc[UR36][R8.64+0x32], R39 ;  /* 0x0000322708003986 */ /* 0x000fe2000c101524 */
[----:B------:R-:W-:-:S02]  /*43b0*/  ISETP.GT.AND P2, PT, R3, 0x8, P0 ;  /* 0x000000080300780c */ /* 0x000fc40000744270 */
[C---:B------:R-:W-:Y:S01]  /*43c0*/  ISETP.GT.AND P0, PT, R4.reuse, 0x29, PT ;  /* 0x000000290400780c */ /* 0x040fe20003f04270 */
[----:B------:R-:W-:Y:S01]  /*43d0*/  @P4 STG.E.U16 desc[UR36][R6.64+0x40], R40 ;  /* 0x0000402806004986 */ /* 0x000fe2000c101524 */
[----:B------:R-:W-:Y:S02]  /*43e0*/  ISETP.GT.AND P4, PT, R4, 0x28, PT ;  /* 0x000000280400780c */ /* 0x000fe40003f84270 */
[----:B------:R-:W-:Y:S01]  /*43f0*/  F2FP.F16.F32.PACK_AB R42, RZ, R42 ;  /* 0x0000002aff2a723e */ /* 0x000fe200000000ff */
[----:B------:R-:W-:Y:S01]  /*4400*/  @P5 STG.E.U16 desc[UR36][R6.64+0x42], R41 ;  /* 0x0000422906005986 */ /* 0x000fe2000c101524 */
[C---:B------:R-:W-:Y:S02]  /*4410*/  ISETP.GT.AND P5, PT, R3.reuse, RZ, P4 ;  /* 0x000000ff0300720c */ /* 0x040fe400027a4270 */
[----:B------:R-:W-:Y:S01]  /*4420*/  ISETP.GT.AND P3, PT, R3, RZ, P0 ;  /* 0x000000ff0300720c */ /* 0x000fe20000764270 */
[----:B------:R-:W-:Y:S01]  /*4430*/  @P1 STG.E.U16 desc[UR36][R8.64+0x40], R42 ;  /* 0x0000402a08001986 */ /* 0x000fe2000c101524 */
[----:B------:R-:W-:-:S02]  /*4440*/  F2FP.F16.F32.PACK_AB R43, RZ, R43 ;  /* 0x0000002bff2b723e */ /* 0x000fc400000000ff */
[----:B------:R-:W-:Y:S02]  /*4450*/  F2FP.F16.F32.PACK_AB R44, RZ, R44 ;  /* 0x0000002cff2c723e */ /* 0x000fe400000000ff */
[C---:B------:R-:W-:Y:S01]  /*4460*/  ISETP.GT.AND P4, PT, R3.reuse, 0x8, P4 ;  /* 0x000000080300780c */ /* 0x040fe20002784270 */
[----:B------:R-:W-:Y:S01]  /*4470*/  @P2 STG.E.U16 desc[UR36][R8.64+0x42], R43 ;  /* 0x0000422b08002986 */ /* 0x000fe2000c101524 */
[----:B------:R-:W-:Y:S02]  /*4480*/  F2FP.F16.F32.PACK_AB R45, RZ, R45 ;  /* 0x0000002dff2d723e */ /* 0x000fe400000000ff */
[C---:B------:R-:W-:Y:S01]  /*4490*/  ISETP.GT.AND P2, PT, R4.reuse, 0x31, PT ;  /* 0x000000310400780c */ /* 0x040fe20003f44270 */
[----:B------:R-:W-:Y:S01]  /*44a0*/  @P5 STG.E.U16 desc[UR36][R6.64+0x50], R44 ;  /* 0x0000502c06005986 */ /* 0x000fe2000c101524 */
[----:B------:R-:W-:Y:S02]  /*44b0*/  ISETP.GT.AND P5, PT, R3, 0x8, P0 ;  /* 0x000000080300780c */ /* 0x000fe400007a4270 */
[C---:B------:R-:W-:Y:S01]  /*44c0*/  ISETP.GT.AND P1, PT, R4.reuse, 0x38, PT ;  /* 0x000000380400780c */ /* 0x040fe20003f24270 */
[----:B------:R-:W-:Y:S01]  /*44d0*/  @P3 STG.E.U16 desc[UR36][R6.64+0x52], R45 ;  /* 0x0000522d06003986 */ /* 0x000fe2000c101524 */
[----:B------:R-:W-:-:S02]  /*44e0*/  ISETP.GT.AND P3, PT, R4, 0x30, PT ;  /* 0x000000300400780c */ /* 0x000fc40003f64270 */
[----:B------:R-:W-:Y:S01]  /*44f0*/  ISETP.GT.AND P0, PT, R4, 0x39, PT ;  /* 0x000000390400780c */ /* 0x000fe20003f04270 */
[----:B------:R-:W-:Y:S01]  /*4500*/  @P4 IMAD.MOV.U32 R4, RZ, RZ, R8 ;  /* 0x000000ffff044224 */ /* 0x000fe200078e0008 */
[----:B------:R-:W-:Y:S01]  /*4510*/  F2FP.F16.F32.PACK_AB R46, RZ, R46 ;  /* 0x0000002eff2e723e */ /* 0x000fe200000000ff */
[----:B------:R-:W-:Y:S01]  /*4520*/  @P4 IMAD.MOV.U32 R5, RZ, RZ, R9 ;  /* 0x000000ffff054224 */ /* 0x000fe200078e0009 */
[----:B------:R-:W-:Y:S02]  /*4530*/  F2FP.F16.F32.PACK_AB R47, RZ, R47 ;  /* 0x0000002fff2f723e */ /* 0x000fe400000000ff */
[----:B------:R-:W-:Y:S02]  /*4540*/  F2FP.F16.F32.PACK_AB R48, RZ, R48 ;  /* 0x00000030ff30723e */ /* 0x000fe400000000ff */
[----:B------:R0:W-:Y:S01]  /*4550*/  @P4 STG.E.U16 desc[UR36][R4.64+0x50], R46 ;  /* 0x0000502e04004986 */ /* 0x0001e2000c101524 */
[----:B------:R-:W-:Y:S02]  /*4560*/  ISETP.GT.AND P4, PT, R3, RZ, P2 ;  /* 0x000000ff0300720c */ /* 0x000fe40001784270 */
[----:B------:R-:W-:-:S02]  /*4570*/  F2FP.F16.F32.PACK_AB R49, RZ, R49 ;  /* 0x00000031ff31723e */ /* 0x000fc400000000ff */
[----:B------:R-:W-:Y:S02]  /*4580*/  ISETP.GT.AND P2, PT, R3, 0x8, P2 ;  /* 0x000000080300780c */ /* 0x000fe40001744270 */
[----:B------:R-:W-:Y:S02]  /*4590*/  F2FP.F16.F32.PACK_AB R50, RZ, R50 ;  /* 0x00000032ff32723e */ /* 0x000fe400000000ff */
[----:B------:R-:W-:Y:S02]  /*45a0*/  F2FP.F16.F32.PACK_AB R51, RZ, R51 ;  /* 0x00000033ff33723e */ /* 0x000fe400000000ff */
[----:B------:R-:W-:Y:S01]  /*45b0*/  F2FP.F16.F32.PACK_AB R52, RZ, R52 ;  /* 0x00000034ff34723e */ /* 0x000fe200000000ff */
[----:B0-----:R-:W-:Y:S01]  /*45c0*/  @P5 IMAD.MOV.U32 R4, RZ, RZ, R8 ;  /* 0x000000ffff045224 */ /* 0x001fe200078e0008 */
[----:B------:R-:W-:Y:S01]  /*45d0*/  F2FP.F16.F32.PACK_AB R53, RZ, R53 ;  /* 0x00000035ff35723e */ /* 0x000fe200000000ff */
[----:B------:R-:W-:Y:S01]  /*45e0*/  @P5 IMAD.MOV.U32 R5, RZ, RZ, R9 ;  /* 0x000000ffff055224 */ /* 0x000fe200078e0009 */
[----:B------:R-:W-:-:S02]  /*45f0*/  F2FP.F16.F32.PACK_AB R54, RZ, R54 ;  /* 0x00000036ff36723e */ /* 0x000fc400000000ff */
[----:B------:R-:W-:Y:S02]  /*4600*/  F2FP.F16.F32.PACK_AB R55, RZ, R55 ;  /* 0x00000037ff37723e */ /* 0x000fe400000000ff */
[----:B------:R0:W-:Y:S01]  /*4610*/  @P5 STG.E.U16 desc[UR36][R4.64+0x52], R47 ;  /* 0x0000522f04005986 */ /* 0x0001e2000c101524 */
[C---:B------:R-:W-:Y:S02]  /*4620*/  ISETP.GT.AND P5, PT, R3.reuse, RZ, P3 ;  /* 0x000000ff0300720c */ /* 0x040fe40001fa4270 */
[----:B------:R-:W-:-:S11]  /*4630*/  ISETP.GT.AND P3, PT, R3, 0x8, P3 ;  /* 0x000000080300780c */ /* 0x000fd60001f64270 */
[----:B0-----:R-:W-:Y:S02]  /*4640*/  @P5 IMAD.MOV.U32 R4, RZ, RZ, R6 ;  /* 0x000000ffff045224 */ /* 0x001fe400078e0006 */
[----:B------:R-:W-:-:S05]  /*4650*/  @P5 IMAD.MOV.U32 R5, RZ, RZ, R7 ;  /* 0x000000ffff055224 */ /* 0x000fca00078e0007 */
[----:B------:R0:W-:Y:S01]  /*4660*/  @P5 STG.E.U16 desc[UR36][R4.64+0x60], R48 ;  /* 0x0000603004005986 */ /* 0x0001e2000c101524 */
[C---:B------:R-:W-:Y:S02]  /*4670*/  ISETP.GT.AND P5, PT, R3.reuse, RZ, P0 ;  /* 0x000000ff0300720c */ /* 0x040fe400007a4270 */
[----:B------:R-:W-:Y:S01]  /*4680*/  ISETP.GT.AND P0, PT, R3, 0x8, P0 ;  /* 0x000000080300780c */ /* 0x000fe20000704270 */
[----:B0-----:R-:W-:Y:S02]  /*4690*/  @P4 IMAD.MOV.U32 R4, RZ, RZ, R6 ;  /* 0x000000ffff044224 */ /* 0x001fe400078e0006 */
[----:B------:R-:W-:-:S05]  /*46a0*/  @P4 IMAD.MOV.U32 R5, RZ, RZ, R7 ;  /* 0x000000ffff054224 */ /* 0x000fca00078e0007 */
[----:B------:R0:W-:Y:S01]  /*46b0*/  @P4 STG.E.U16 desc[UR36][R4.64+0x62], R49 ;  /* 0x0000623104004986 */ /* 0x0001e2000c101524 */
[C---:B------:R-:W-:Y:S02]  /*46c0*/  ISETP.GT.AND P4, PT, R3.reuse, RZ, P1 ;  /* 0x000000ff0300720c */ /* 0x040fe40000f84270 */
[----:B------:R-:W-:Y:S01]  /*46d0*/  ISETP.GT.AND P1, PT, R3, 0x8, P1 ;  /* 0x000000080300780c */ /* 0x000fe20000f24270 */
[----:B0-----:R-:W-:Y:S02]  /*46e0*/  @P3 IMAD.MOV.U32 R4, RZ, RZ, R8 ;  /* 0x000000ffff043224 */ /* 0x001fe400078e0008 */
[----:B------:R-:W-:-:S05]  /*46f0*/  @P3 IMAD.MOV.U32 R5, RZ, RZ, R9 ;  /* 0x000000ffff053224 */ /* 0x000fca00078e0009 */
[----:B------:R0:W-:Y:S02]  /*4700*/  @P3 STG.E.U16 desc[UR36][R4.64+0x60], R50 ;  /* 0x0000603204003986 */ /* 0x0001e4000c101524 */
[----:B0-----:R-:W-:Y:S02]  /*4710*/  @P2 IMAD.MOV.U32 R4, RZ, RZ, R8 ;  /* 0x000000ffff042224 */ /* 0x001fe400078e0008 */
[----:B------:R-:W-:-:S05]  /*4720*/  @P2 IMAD.MOV.U32 R5, RZ, RZ, R9 ;  /* 0x000000ffff052224 */ /* 0x000fca00078e0009 */
[----:B------:R0:W-:Y:S02]  /*4730*/  @P2 STG.E.U16 desc[UR36][R4.64+0x62], R51 ;  /* 0x0000623304002986 */ /* 0x0001e4000c101524 */
[----:B0-----:R-:W-:Y:S02]  /*4740*/  @P4 IMAD.MOV.U32 R4, RZ, RZ, R6 ;  /* 0x000000ffff044224 */ /* 0x001fe400078e0006 */
[----:B------:R-:W-:-:S05]  /*4750*/  @P4 IMAD.MOV.U32 R5, RZ, RZ, R7 ;  /* 0x000000ffff054224 */ /* 0x000fca00078e0007 */
[----:B------:R0:W-:Y:S04]  /*4760*/  @P4 STG.E.U16 desc[UR36][R4.64+0x70], R52 ;  /* 0x0000703404004986 */ /* 0x0001e8000c101524 */
[----:B------:R1:W-:Y:S01]  /*4770*/  @P5 STG.E.U16 desc[UR36][R6.64+0x72], R53 ;  /* 0x0000723506005986 */ /* 0x0003e2000c101524 */
[----:B0-----:R-:W-:Y:S02]  /*4780*/  @P1 IMAD.MOV.U32 R4, RZ, RZ, R8 ;  /* 0x000000ffff041224 */ /* 0x001fe400078e0008 */
[----:B------:R-:W-:-:S05]  /*4790*/  @P1 IMAD.MOV.U32 R5, RZ, RZ, R9 ;  /* 0x000000ffff051224 */ /* 0x000fca00078e0009 */
[----:B------:R1:W-:Y:S04]  /*47a0*/  @P1 STG.E.U16 desc[UR36][R4.64+0x70], R54 ;  /* 0x0000703604001986 */ /* 0x0003e8000c101524 */
[----:B------:R1:W-:Y:S02]  /*47b0*/  @P0 STG.E.U16 desc[UR36][R8.64+0x72], R55 ;  /* 0x0000723708000986 */ /* 0x0003e4000c101524 */
.L_x_94:
[----:B------:R-:W-:Y:S05]  /*47c0*/  BSYNC B0 ;  /* 0x0000000000007941 */ /* 0x000fea0003800000 */
.L_x_32:
[----:B------:R-:W-:Y:S01]  /*47d0*/  IADD3 R16, P0, R16, UR38, RZ ;  /* 0x0000002610107c10 */ /* 0x000fe2000ff1e0ff */
[----:B------:R-:W-:Y:S01]  /*47e0*/  ULDC.64 UR4, c[0x0][0x650] ;  /* 0x0001940000047ab9 */ /* 0x000fe20000000a00 */
[----:B------:R-:W-:Y:S01]  /*47f0*/  PRMT R3, RZ, 0x7610, R3 ;  /* 0x00007610ff037816 */ /* 0x000fe20000000003 */
[----:B------:R-:W-:Y:S01]  /*4800*/  IMAD.MOV.U32 R70, RZ, RZ, -0x1 ;  /* 0xffffffffff467424 */ /* 0x000fe200078e00ff */
[----:B------:R-:W-:Y:S01]  /*4810*/  IADD3.X R17, R17, UR41, RZ, P0, !PT ;  /* 0x0000002911117c10 */ /* 0x000fe200087fe4ff */
[----:B------:R-:W-:Y:S01]  /*4820*/  IMAD.MOV.U32 R69, RZ, RZ, -0x1 ;  /* 0xffffffffff457424 */ /* 0x000fe200078e00ff */
[----:B------:R-:W-:-:S04]  /*4830*/  ISETP.GE.U32.AND P0, PT, R16, UR4, PT ;  /* 0x0000000410007c0c */ /* 0x000fc8000bf06070 */
[----:B------:R-:W-:-:S13]  /*4840*/  ISETP.GE.U32.AND.EX P0, PT, R17, UR5, PT, P0 ;  /* 0x0000000511007c0c */ /* 0x000fda000bf06100 */
[----:B------:R-:W-:Y:S05]  /*4850*/  @P0 BRA `(.L_x_95) ;  /* 0x00000004004c0947 */ /* 0x000fea0003800000 */
[----:B-12-4-:R-:W1:Y:S01]  /*4860*/  LDC.64 R10, c[0x0][0x628] ;  /* 0x00018a00ff0a7b82 */ /* 0x016e620000000a00 */
[----:B---3--:R-:W2:Y:S01]  /*4870*/  S2R R12, SR_CTAID.X ;  /* 0x00000000000c7919 */ /* 0x008ea20000002500 */
[----:B------:R-:W-:Y:S02]  /*4880*/  IMAD.MOV.U32 R8, RZ, RZ, R16 ;  /* 0x000000ffff087224 */ /* 0x000fe400078e0010 */
[----:B------:R-:W-:Y:S01]  /*4890*/  IMAD.MOV.U32 R9, RZ, RZ, R17 ;  /* 0x000000ffff097224 */ /* 0x000fe200078e0011 */
[----:B------:R-:W3:Y:S03]  /*48a0*/  S2R R20, SR_CTAID.Y ;  /* 0x0000000000147919 */ /* 0x000ee60000002600 */
[----:B------:R-:W4:Y:S08]  /*48b0*/  LDC R0, c[0x0][0x630] ;  /* 0x00018c00ff007b82 */ /* 0x000f300000000800 */
[----:B------:R-:W0:Y:S01]  /*48c0*/  LDC.64 R14, c[0x0][0x620] ;  /* 0x00018800ff0e7b82 */ /* 0x000e220000000a00 */
[----:B-1----:R-:W-:-:S04]  /*48d0*/  ISETP.NE.U32.AND P0, PT, R10, RZ, PT ;  /* 0x000000ff0a00720c */ /* 0x002fc80003f05070 */
[----:B------:R-:W-:-:S13]  /*48e0*/  ISETP.NE.AND.EX P0, PT, R11, RZ, PT, P0 ;  /* 0x000000ff0b00720c */ /* 0x000fda0003f05300 */
[----:B0-234-:R-:W-:Y:S05]  /*48f0*/  @!P0 BRA `(.L_x_96) ;  /* 0x0000000000288947 */ /* 0x01dfea0003800000 */
        /* <DEDUP_REMOVED lines=10> */
.L_x_96:
[-CC-:B------:R-:W-:Y:S01]  /*49a0*/  SHF.R.U64 R69, R8, R0.reuse, R9.reuse ;  /* 0x0000000008457219 */ /* 0x180fe20000001209 */
[----:B------:R-:W0:Y:S01]  /*49b0*/  LDC.64 R26, c[0x0][0x640] ;  /* 0x00019000ff1a7b82 */ /* 0x000e220000000a00 */
[----:B------:R-:W-:Y:S01]  /*49c0*/  SHF.R.U32.HI R0, RZ, R0, R9 ;  /* 0x00000000ff007219 */ /* 0x000fe20000011609 */
[----:B------:R-:W-:Y:S01]  /*49d0*/  ULDC UR4, c[0x0][0x150] ;  /* 0x0000540000047ab9 */ /* 0x000fe20000000800 */
[----:B------:R-:W-:Y:S02]  /*49e0*/  IADD3 R3, P0, RZ, -R69, RZ ;  /* 0x80000045ff037210 */ /* 0x000fe40007f1e0ff */
[----:B------:R-:W-:-:S03]  /*49f0*/  I2FP.F32.U32 R7, R12 ;  /* 0x0000000c00077245 */ /* 0x000fc60000201000 */
[----:B------:R-:W1:Y:S01]  /*4a00*/  LDC R6, c[0x0][0x618] ;  /* 0x00018600ff067b82 */ /* 0x000e620000000800 */
[----:B------:R-:W-:Y:S02]  /*4a10*/  IMAD.X R5, RZ, RZ, ~R0, P0 ;  /* 0x000000ffff057224 */ /* 0x000fe400000e0e00 */
[----:B------:R-:W-:Y:S01]  /*4a20*/  FMUL R7, R7, UR4 ;  /* 0x0000000407077c20 */ /* 0x000fe20008400000 */
[----:B------:R-:W-:Y:S01]  /*4a30*/  ULDC UR4, c[0x0][0x154] ;  /* 0x0000550000047ab9 */ /* 0x000fe20000000800 */
[-C--:B------:R-:W-:Y:S02]  /*4a40*/  IMAD R0, R5, R14.reuse, RZ ;  /* 0x0000000e05007224 */ /* 0x080fe400078e02ff */
[C---:B------:R-:W-:Y:S01]  /*4a50*/  IMAD.WIDE.U32 R4, R3.reuse, R14, R16 ;  /* 0x0000000e03047225 */ /* 0x040fe200078e0010 */
[----:B------:R-:W2:Y:S01]  /*4a60*/  LDC R8, c[0x0][0x608] ;  /* 0x00018200ff087b82 */ /* 0x000ea20000000800 */
[----:B------:R-:W3:Y:S02]  /*4a70*/  F2I.U32.TRUNC.NTZ R7, R7 ;  /* 0x0000000700077305 */ /* 0x000ee4000020f000 */
[----:B------:R-:W-:Y:S01]  /*4a80*/  IMAD R3, R3, R15, R0 ;  /* 0x0000000f03037224 */ /* 0x000fe200078e0200 */
[----:B------:R-:W-:-:S03]  /*4a90*/  I2FP.F32.U32 R0, R20 ;  /* 0x0000001400007245 */ /* 0x000fc60000201000 */
[----:B------:R-:W-:Y:S01]  /*4aa0*/  IMAD.IADD R3, R5, 0x1, R3 ;  /* 0x0000000105037824 */ /* 0x000fe200078e0203 */
[----:B------:R-:W4:Y:S01]  /*4ab0*/  LDC R11, c[0x0][0x658] ;  /* 0x00019600ff0b7b82 */ /* 0x000f220000000800 */
[----:B0-----:R-:W-:-:S04]  /*4ac0*/  ISETP.NE.U32.AND P0, PT, R26, RZ, PT ;  /* 0x000000ff1a00720c */ /* 0x001fc80003f05070 */
[----:B------:R-:W-:-:S03]  /*4ad0*/  ISETP.NE.AND.EX P0, PT, R27, RZ, PT, P0 ;  /* 0x000000ff1b00720c */ /* 0x000fc60003f05300 */
[----:B------:R-:W0:Y:S01]  /*4ae0*/  LDC R9, c[0x0][0x144] ;  /* 0x00005100ff097b82 */ /* 0x000e220000000800 */
[-C--:B-1----:R-:W-:Y:S01]  /*4af0*/  SHF.R.U64 R10, R4, R6.reuse, R3 ;  /* 0x00000006040a7219 */ /* 0x082fe20000001203 */
[----:B---3--:R-:W-:Y:S01]  /*4b00*/  IMAD.MOV R7, RZ, RZ, -R7 ;  /* 0x000000ffff077224 */ /* 0x008fe200078e0a07 */
[----:B------:R-:W-:Y:S01]  /*4b10*/  SHF.R.U32.HI R3, RZ, R6, R3 ;  /* 0x00000006ff037219 */ /* 0x000fe20000011603 */
[----:B------:R-:W-:-:S04]  /*4b20*/  FMUL R6, R0, UR4 ;  /* 0x0000000400067c20 */ /* 0x000fc80008400000 */
[----:B------:R-:W1:Y:S01]  /*4b30*/  LDC R21, c[0x0][0x148] ;  /* 0x00005200ff157b82 */ /* 0x000e620000000800 */
[----:B------:R3:W0:Y:S01]  /*4b40*/  F2I.U32.TRUNC.NTZ R14, R6 ;  /* 0x00000006000e7305 */ /* 0x000622000020f000 */
[-CC-:B--2---:R-:W-:Y:S02]  /*4b50*/  SHF.R.U64 R13, R10, R8.reuse, R3.reuse ;  /* 0x000000080a0d7219 */ /* 0x184fe40000001203 */
[----:B------:R-:W-:-:S04]  /*4b60*/  SHF.R.U32.HI R0, RZ, R8, R3 ;  /* 0x00000008ff007219 */ /* 0x000fc80000011603 */
[----:B-----5:R-:W2:Y:S01]  /*4b70*/  LDC R24, c[0x0][0x648] ;  /* 0x00019200ff187b82 */ /* 0x020ea20000000800 */
[-CC-:B----4-:R-:W-:Y:S02]  /*4b80*/  SHF.R.U64 R15, R13, R11.reuse, R0.reuse ;  /* 0x0000000b0d0f7219 */ /* 0x190fe40000001200 */
[----:B------:R-:W-:-:S03]  /*4b90*/  SHF.R.U32.HI R5, RZ, R11, R0 ;  /* 0x0000000bff057219 */ /* 0x000fc60000011600 */
[----:B------:R-:W-:Y:S02]  /*4ba0*/  IMAD.MOV.U32 R4, RZ, RZ, R15 ;  /* 0x000000ffff047224 */ /* 0x000fe400078e000f */
[----:B------:R-:W4:Y:S01]  /*4bb0*/  LDC R28, c[0x0][0x638] ;  /* 0x00018e00ff1c7b82 */ /* 0x000f220000000800 */
[----:B0-----:R-:W-:-:S07]  /*4bc0*/  IMAD R25, R9, R7, R12 ;  /* 0x0000000709197224 */ /* 0x001fce00078e020c */
[----:B------:R-:W0:Y:S08]  /*4bd0*/  LDC R29, c[0x0][0x610] ;  /* 0x00018400ff1d7b82 */ /* 0x000e300000000800 */
[----:B------:R-:W0:Y:S01]  /*4be0*/  LDC R30, c[0x0][0x600] ;  /* 0x00018000ff1e7b82 */ /* 0x000e220000000800 */
[----:B-123--:R-:W-:Y:S05]  /*4bf0*/  @!P0 BRA `(.L_x_97) ;  /* 0x0000000000288947 */ /* 0x00efea0003800000 */
[----:B------:R-:W1:Y:S02]  /*4c00*/  LDC R0, c[0x0][0x64c] ;  /* 0x00019300ff007b82 */ /* 0x000e640000000800 */
[----:B-1----:R-:W-:-:S05]  /*4c10*/  IADD3 R3, P0, R15, R0, RZ ;  /* 0x000000000f037210 */ /* 0x002fca0007f1e0ff */
        /* <DEDUP_REMOVED lines=8> */
.L_x_97:
[----:B------:R-:W-:Y:S01]  /*4ca0*/  ISETP.NE.AND P0, PT, R2, 0x1, PT ;  /* 0x000000010200780c */ /* 0x000fe20003f05270 */
[----:B------:R-:W-:Y:S01]  /*4cb0*/  IMAD.MOV R14, RZ, RZ, -R14 ;  /* 0x000000ffff0e7224 */ /* 0x000fe200078e0a0e */
[----:B------:R-:W-:Y:S02]  /*4cc0*/  SHF.R.U64 R3, R4, R24, R5 ;  /* 0x0000001804037219 */ /* 0x000fe40000001205 */
[----:B------:R-:W-:Y:S02]  /*4cd0*/  LOP3.LUT R0, R13, R66, RZ, 0xc0, !PT ;  /* 0x000000420d007212 */ /* 0x000fe400078ec0ff */
[----:B------:R-:W-:Y:S01]  /*4ce0*/  LOP3.LUT R10, R10, R65, RZ, 0xc0, !PT ;  /* 0x000000410a0a7212 */ /* 0x000fe200078ec0ff */
[----:B------:R-:W-:Y:S02]  /*4cf0*/  IMAD.MOV R4, RZ, RZ, -R3 ;  /* 0x000000ffff047224 */ /* 0x000fe400078e0a03 */
[----:B------:R-:W-:Y:S02]  /*4d00*/  IMAD R0, R61, R3, R0 ;  /* 0x000000033d007224 */ /* 0x000fe400078e0200 */
[----:B----4-:R-:W-:-:S02]  /*4d10*/  IMAD R3, R4, R28, R15 ;  /* 0x0000001c04037224 */ /* 0x010fc400078e020f */
[----:B------:R-:W-:Y:S02]  /*4d20*/  @P0 IMAD R25, R21, R14, R20 ;  /* 0x0000000e15190224 */ /* 0x000fe400078e0214 */
[----:B0-----:R-:W-:Y:S02]  /*4d30*/  IMAD R5, R3, R30, R10 ;  /* 0x0000001e03057224 */ /* 0x001fe400078e020a */
[----:B------:R-:W-:Y:S02]  /*4d40*/  IMAD R0, R0, R29, R25 ;  /* 0x0000001d00007224 */ /* 0x000fe400078e0219 */
[----:B------:R-:W-:-:S03]  /*4d50*/  IMAD.MOV.U32 R4, RZ, RZ, 0x1 ;  /* 0x00000001ff047424 */ /* 0x000fc600078e00ff */
[----:B------:R-:W-:Y:S02]  /*4d60*/  SEL R70, R5, R0, !P0 ;  /* 0x0000000005467207 */ /* 0x000fe40004000000 */
[----:B------:R-:W-:Y:S02]  /*4d70*/  PRMT R3, R4, 0x7610, R3 ;  /* 0x0000761004037816 */ /* 0x000fe40000000003 */
[----:B------:R-:W-:-:S07]  /*4d80*/  SEL R0, R0, R5, !P0 ;  /* 0x0000000500007207 */ /* 0x000fce0004000000 */
.L_x_95:
[----:B------:R-:W-:Y:S01]  /*4d90*/  LOP3.LUT P0, RZ, R3, 0xff, RZ, 0xc0, !PT ;  /* 0x000000ff03ff7812 */ /* 0x000fe2000780c0ff */
[----:B------:R-:W-:Y:S01]  /*4da0*/  UIMAD.WIDE.U32 UR4, UR42, -0x33333333, URZ ;  /* 0xcccccccd2a0478a5 */ /* 0x000fe2000f8e003f */
[----:B------:R-:W-:-:S03]  /*4db0*/  IMAD.MOV.U32 R71, RZ, RZ, R0 ;  /* 0x000000ffff477224 */ /* 0x000fc600078e0000 */
[----:B------:R-:W-:-:S04]  /*4dc0*/  USHF.R.U32.HI UR4, URZ, 0x2, UR5 ;  /* 0x000000023f047899 */ /* 0x000fc80008011605 */
[----:B------:R-:W-:-:S04]  /*4dd0*/  UIMAD UR42, UR4, -0x5, UR42 ;  /* 0xfffffffb042a78a4 */ /* 0x000fc8000f8e022a */
[----:B------:R-:W-:Y:S08]  /*4de0*/  @P0 BRA `(.L_x_98) ;  /* 0xffffffc400ac0947 */ /* 0x000ff0000383ffff */
[----:B------:R-:W-:Y:S05]  /*4df0*/  EXIT ;  /* 0x000000000000794d */ /* 0x000fea0003800000 */
.L_x_7:
        /* <DEDUP_REMOVED lines=26> */
.L_x_100:
[----:B------:R-:W0:Y:S01]  /*4fa0*/  LDC.64 R28, c[0x0][0x640] ;  /* 0x00019000ff1c7b82 */ /* 0x000e220000000a00 */
[-CC-:B------:R-:W-:Y:S01]  /*4fb0*/  SHF.R.U64 R21, R14, R8.reuse, R15.reuse ;  /* 0x000000080e157219 */ /* 0x180fe2000000120f */
[----:B------:R-:W-:Y:S01]  /*4fc0*/  IMAD.MOV.U32 R31, RZ, RZ, 0x1 ;  /* 0x00000001ff1f7424 */ /* 0x000fe200078e00ff */
[----:B------:R-:W-:Y:S02]  /*4fd0*/  SHF.R.U32.HI R7, RZ, R8, R15 ;  /* 0x00000008ff077219 */ /* 0x000fe4000001160f */
[----:B------:R-:W-:-:S03]  /*4fe0*/  IADD3 R13, P0, RZ, -R21, RZ ;  /* 0x80000015ff0d7210 */ /* 0x000fc60007f1e0ff */
[----:B------:R-:W1:Y:S02]  /*4ff0*/  LDC R12, c[0x0][0x618] ;  /* 0x00018600ff0c7b82 */ /* 0x000e640000000800 */
[----:B------:R-:W-:Y:S02]  /*5000*/  IMAD.X R7, RZ, RZ, ~R7, P0 ;  /* 0x000000ffff077224 */ /* 0x000fe400000e0e07 */
[----:B------:R-:W-:-:S04]  /*5010*/  IMAD.WIDE.U32 R10, R13, R24, R16 ;  /* 0x000000180d0a7225 */ /* 0x000fc800078e0010 */
[----:B------:R-:W2:Y:S01]  /*5020*/  LDC R14, c[0x0][0x608] ;  /* 0x00018200ff0e7b82 */ /* 0x000ea20000000800 */
[----:B------:R-:W-:-:S04]  /*5030*/  IMAD R8, R7, R24, RZ ;  /* 0x0000001807087224 */ /* 0x000fc800078e02ff */
[----:B------:R-:W-:-:S03]  /*5040*/  IMAD R7, R13, R25, R8 ;  /* 0x000000190d077224 */ /* 0x000fc600078e0208 */
[----:B------:R-:W3:Y:S01]  /*5050*/  LDC R26, c[0x0][0x658] ;  /* 0x00019600ff1a7b82 */ /* 0x000ee20000000800 */
[----:B------:R-:W-:Y:S01]  /*5060*/  IMAD.IADD R7, R11, 0x1, R7 ;  /* 0x000000010b077824 */ /* 0x000fe200078e0207 */
[----:B0-----:R-:W-:Y:S01]  /*5070*/  ISETP.NE.U32.AND P0, PT, R28, RZ, PT ;  /* 0x000000ff1c00720c */ /* 0x001fe20003f05070 */
[----:B------:R-:W-:-:S03]  /*5080*/  IMAD.MOV.U32 R11, RZ, RZ, -0x1 ;  /* 0xffffffffff0b7424 */ /* 0x000fc600078e00ff */
        /* <DEDUP_REMOVED lines=8> */
[-C--:B---3--:R-:W-:Y:S02]  /*5110*/  SHF.L.U32 R10, R11, R26.reuse, RZ ;  /* 0x0000001a0b0a7219 */ /* 0x088fe400000006ff */
[--C-:B------:R-:W-:Y:S02]  /*5120*/  SHF.R.U64 R24, R22, R26, R7.reuse ;  /* 0x0000001a16187219 */ /* 0x100fe40000001207 */
[----:B------:R-:W-:Y:S02]  /*5130*/  LOP3.LUT R33, RZ, R10, RZ, 0x33, !PT ;  /* 0x0000000aff217212 */ /* 0x000fe400078e33ff */
[----:B------:R-:W-:Y:S01]  /*5140*/  SHF.R.U32.HI R11, RZ, R26, R7 ;  /* 0x0000001aff0b7219 */ /* 0x000fe20000011607 */
[----:B------:R-:W3:Y:S01]  /*5150*/  LDC R30, c[0x0][0x610] ;  /* 0x00018400ff1e7b82 */ /* 0x000ee20000000800 */
[----:B------:R-:W-:Y:S01]  /*5160*/  IMAD.MOV.U32 R10, RZ, RZ, R24 ;  /* 0x000000ffff0a7224 */ /* 0x000fe200078e0018 */
[----:B------:R-:W-:Y:S06]  /*5170*/  @!P0 BRA `(.L_x_101) ;  /* 0x0000000000288947 */ /* 0x000fec0003800000 */
        /* <DEDUP_REMOVED lines=10> */
.L_x_101:
[----:B------:R-:W-:Y:S02]  /*5220*/  ISETP.NE.AND P0, PT, R2, 0x1, PT ;  /* 0x000000010200780c */ /* 0x000fe40003f05270 */
[----:B-1----:R-:W-:Y:S01]  /*5230*/  SHF.R.U64 R8, R10, R8, R11 ;  /* 0x000000080a087219 */ /* 0x002fe2000000120b */
[----:B0-----:R-:W-:Y:S01]  /*5240*/  VIADD R11, R25, 0xffffffff ;  /* 0xffffffff190b7836 */ /* 0x001fe20000000000 */
[----:B------:R-:W-:Y:S02]  /*5250*/  SHF.L.U32 R31, R31, R26, RZ ;  /* 0x0000001a1f1f7219 */ /* 0x000fe400000006ff */
[----:B------:R-:W-:Y:S01]  /*5260*/  LOP3.LUT R5, R22, R33, RZ, 0xc0, !PT ;  /* 0x0000002116057212 */ /* 0x000fe200078ec0ff */
[----:B------:R-:W-:-:S04]  /*5270*/  IMAD.MOV R7, RZ, RZ, -R8 ;  /* 0x000000ffff077224 */ /* 0x000fc800078e0a08 */
[----:B------:R-:W-:Y:S02]  /*5280*/  IMAD R5, R31, R8, R5 ;  /* 0x000000081f057224 */ /* 0x000fe400078e0205 */
[----:B------:R-:W-:Y:S01]  /*5290*/  @P0 IMAD R6, R9, R23, R4 ;  /* 0x0000001709060224 */ /* 0x000fe200078e0204 */
[----:B------:R-:W-:Y:S01]  /*52a0*/  LOP3.LUT R9, R20, R11, RZ, 0xc0, !PT ;  /* 0x0000000b14097212 */ /* 0x000fe200078ec0ff */
[----:B--2---:R-:W-:Y:S02]  /*52b0*/  IMAD R4, R7, R27, R24 ;  /* 0x0000001b07047224 */ /* 0x004fe400078e0218 */
[----:B---3--:R-:W-:Y:S02]  /*52c0*/  IMAD R6, R5, R30, R6 ;  /* 0x0000001e05067224 */ /* 0x008fe400078e0206 */
[----:B------:R-:W-:Y:S02]  /*52d0*/  IMAD R5, R4, R25, R9 ;  /* 0x0000001904057224 */ /* 0x000fe400078e0209 */
[----:B------:R-:W-:-:S02]  /*52e0*/  IMAD.MOV.U32 R8, RZ, RZ, 0x1 ;  /* 0x00000001ff087424 */ /* 0x000fc400078e00ff */
[----:B------:R-:W-:Y:S01]  /*52f0*/  IMAD.MOV.U32 R7, RZ, RZ, R21 ;  /* 0x000000ffff077224 */ /* 0x000fe200078e0015 */
[----:B------:R-:W-:Y:S02]  /*5300*/  SEL R19, R5, R6, !P0 ;  /* 0x0000000605137207 */ /* 0x000fe40004000000 */
[----:B------:R-:W-:-:S07]  /*5310*/  SEL R12, R6, R5, !P0 ;  /* 0x00000005060c7207 */ /* 0x000fce0004000000 */
.L_x_99:
[----:B------:R-:W-:-:S08]  /*5320*/  NOP ;  /* 0x0000000000007918 */ /* 0x000fd00000000000 */
[----:B------:R-:W0:-:S00]  /*5330*/  USETMAXREG.DEALLOC.CTAPOOL 0x28 ;  /* 0x00000028000079c8 */ /* 0x000e0000080e0500 */
[----:B0-----:R-:W-:-:S13]  /*5340*/  ISETP.NE.AND P0, PT, R3, RZ, PT ;  /* 0x000000ff0300720c */ /* 0x001fda0003f05270 */
[----:B------:R-:W-:Y:S05]  /*5350*/  @P0 EXIT ;  /* 0x000000000000094d */ /* 0x000fea0003800000 */
[----:B------:R-:W-:Y:S01]  /*5360*/  LOP3.LUT P0, RZ, R8, 0xff, RZ, 0xc0, !PT ;  /* 0x000000ff08ff7812 */ /* 0x000fe2000780c0ff */
[----:B------:R-:W-:Y:S02]  /*5370*/  IMAD.MOV.U32 R3, RZ, RZ, 0x1 ;  /* 0x00000001ff037424 */ /* 0x000fe400078e00ff */
[----:B------:R-:W-:-:S10]  /*5380*/  IMAD.MOV.U32 R13, RZ, RZ, RZ ;  /* 0x000000ffff0d7224 */ /* 0x000fd400078e00ff */
[----:B------:R-:W-:Y:S05]  /*5390*/  @!P0 BRA `(.L_x_102) ;  /* 0x0000000c00948947 */ /* 0x000fea0003800000 */
[----:B------:R-:W0:Y:S01]  /*53a0*/  LDC R3, c[0x0][0x28c] ;  /* 0x0000a300ff037b82 */ /* 0x000e220000000800 */
[----:B------:R-:W-:Y:S01]  /*53b0*/  UMOV UR7, 0x1 ;  /* 0x0000000100077882 */ /* 0x000fe20000000000 */
[----:B------:R-:W-:Y:S01]  /*53c0*/  ULDC UR14, c[0x0][0x658] ;  /* 0x00019600000e7ab9 */ /* 0x000fe20000000800 */
[----:B------:R-:W-:Y:S01]  /*53d0*/  UMOV UR6, 0xffffffff ;  /* 0xffffffff00067882 */ /* 0x000fe20000000000 */
[----:B------:R-:W-:Y:S01]  /*53e0*/  BSSY B0, `(.L_x_102) ;  /* 0x00000e0000007945 */ /* 0x000fe20003800000 */
[----:B------:R-:W-:Y:S01]  /*53f0*/  USHF.L.U32 UR6, UR6, UR14, URZ ;  /* 0x0000000e06067299 */ /* 0x000fe2000800063f */
[----:B------:R-:W-:Y:S01]  /*5400*/  IMAD.MOV.U32 R11, RZ, RZ, 0x1 ;  /* 0x00000001ff0b7424 */ /* 0x000fe200078e00ff */
[----:B------:R-:W-:Y:S01]  /*5410*/  LOP3.LUT R10, R18, 0x2, RZ, 0xfc, !PT ;  /* 0x00000002120a7812 */ /* 0x000fe200078efcff */
[----:B------:R-:W1:Y:S01]  /*5420*/  S2UR UR5, SR_CgaCtaId ;  /* 0x00000000000579c3 */ /* 0x000e620000008800 */
[----:B------:R-:W-:Y:S01]  /*5430*/  IMAD.MOV.U32 R13, RZ, RZ, RZ ;  /* 0x000000ffff0d7224 */ /* 0x000fe200078e00ff */
[----:B------:R-:W-:Y:S01]  /*5440*/  ULDC UR13, c[0x0][0x600] ;  /* 0x00018000000d7ab9 */ /* 0x000fe20000000800 */
[----:B------:R-:W-:Y:S01]  /*5450*/  UMOV UR29, 0x5 ;  /* 0x00000005001d7882 */ /* 0x000fe20000000000 */
[----:B------:R-:W-:-:S02]  /*5460*/  UIADD3 UR13, UR13, -0x1, URZ ;  /* 0xffffffff0d0d7890 */ /* 0x000fc4000fffe03f */
[----:B------:R-:W-:Y:S02]  /*5470*/  USHF.L.U32 UR14, UR7, UR14, URZ ;  /* 0x0000000e070e7299 */ /* 0x000fe4000800063f */
[----:B------:R-:W-:Y:S01]  /*5480*/  ULOP3.LUT UR22, URZ, UR6, URZ, 0x33, !UPT ;  /* 0x000000063f167292 */ /* 0x000fe2000f8e333f */
[----:B------:R-:W-:Y:S01]  /*5490*/  ULDC.64 UR42, c[0x0][0x198] ;  /* 0x00006600002a7ab9 */ /* 0x000fe20000000a00 */
[----:B0-----:R-:W-:-:S05]  /*54a0*/  VIADD R3, R3, 0x7f ;  /* 0x0000007f03037836 */ /* 0x001fca0000000000 */
[----:B------:R-:W-:Y:S01]  /*54b0*/  SHF.R.S32.HI R4, RZ, 0x1f, R3 ;  /* 0x0000001fff047819 */ /* 0x000fe20000011403 */
[----:B-1----:R-:W-:-:S03]  /*54c0*/  ULOP3.LUT UR4, UR5, 0x1, URZ, 0xc0, !UPT ;  /* 0x0000000105047892 */ /* 0x002fc6000f8ec03f */
[----:B------:R-:W-:Y:S01]  /*54d0*/  LEA.HI R4, R4, R3, RZ, 0x7 ;  /* 0x0000000304047211 */ /* 0x000fe200078f38ff */
[----:B------:R-:W-:Y:S01]  /*54e0*/  USHF.R.U32.HI UR31, URZ, 0x1, UR5 ;  /* 0x000000013f1f7899 */ /* 0x000fe20008011605 */
[----:B------:R-:W-:Y:S01]  /*54f0*/  IMAD.MOV.U32 R3, RZ, RZ, 0x1 ;  /* 0x00000001ff037424 */ /* 0x000fe200078e00ff */
[----:B------:R-:W-:Y:S01]  /*5500*/  USHF.L.U32 UR15, UR5, 0x5, URZ ;  /* 0x00000005050f7899 */ /* 0x000fe2000800063f */
[----:B------:R-:W-:Y:S01]  /*5510*/  SHF.R.S32.HI R8, RZ, 0x7, R4 ;  /* 0x00000007ff087819 */ /* 0x000fe20000011404 */
[----:B------:R-:W-:Y:S02]  /*5520*/  USHF.L.U32 UR21, UR5, 0xb, URZ ;  /* 0x0000000b05157899 */ /* 0x000fe4000800063f */
[----:B------:R-:W-:Y:S02]  /*5530*/  ULOP3.LUT UR5, UR5, 0xfffffffe, URZ, 0xc0, !UPT ;  /* 0xfffffffe05057892 */ /* 0x000fe4000f8ec03f */
[----:B------:R-:W-:Y:S01]  /*5540*/  UISETP.GT.U32.AND UP0, UPT, UR4, 0xffff, UPT ;  /* 0x0000ffff0400788c */ /* 0x000fe2000bf04070 */
[----:B------:R-:W-:Y:S01]  /*5550*/  VIADD R9, R8, 0x1 ;  /* 0x0000000108097836 */ /* 0x000fe20000000000 */
[----:B------:R-:W-:-:S02]  /*5560*/  USHF.L.U32 UR23, UR7, UR5, URZ ;  /* 0x0000000507177299 */ /* 0x000fc4000800063f */
[----:B------:R-:W-:Y:S02]  /*5570*/  ULOP3.LUT UR5, UR5, 0x1, URZ, 0xfc, !UPT ;  /* 0x0000000105057892 */ /* 0x000fe4000f8efc3f */
[----:B------:R-:W-:Y:S02]  /*5580*/  USEL UR4, UR4, 0xffff, !UP0 ;  /* 0x0000ffff04047887 */ /* 0x000fe4000c000000 */
[----:B------:R-:W-:Y:S02]  /*5590*/  USHF.L.U32 UR5, UR7, UR5, URZ ;  /* 0x0000000507057299 */ /* 0x000fe4000800063f */
[----:B------:R-:W-:Y:S02]  /*55a0*/  ULOP3.LUT UR4, UR4, 0xffff, URZ, 0xc0, !UPT ;  /* 0x0000ffff04047892 */ /* 0x000fe4000f8ec03f */
[----:B------:R-:W-:Y:S02]  /*55b0*/  ULOP3.LUT UR15, UR15, 0x20, URZ, 0xc0, !UPT ;  /* 0x000000200f0f7892 */ /* 0x000fe4000f8ec03f */
[----:B------:R-:W-:-:S02]  /*55c0*/  ULOP3.LUT UR21, UR21, 0x800, URZ, 0xc0, !UPT ;  /* 0x0000080015157892 */ /* 0x000fc4000f8ec03f */
[----:B------:R-:W-:Y:S02]  /*55d0*/  ULOP3.LUT UR23, UR23, UR5, URZ, 0xfc, !UPT ;  /* 0x0000000517177292 */ /* 0x000fe4000f8efc3f */
[----:B------:R-:W-:-:S12]  /*55e0*/  USHF.L.U32 UR29, UR29, UR4, URZ ;  /* 0x000000041d1d7299 */ /* 0x000fd8000800063f */
.L_x_113:
[----:B------:R-:W-:-:S03]  /*55f0*/  UMOV UR4, 0xffffffff ;  /* 0xffffffff00047882 */ /* 0x000fc60000000000 */
[----:B------:R-:W-:Y:S05]  /*5600*/  BRA.DIV UR4, `(.L_x_103) ;  /* 0x0000001204047947 */ /* 0x000fea000b800000 */
[----:B------:R-:W-:-:S13]  /*5610*/  ELECT P6, URZ, PT ;  /* 0x00000000003f782f */ /* 0x000fda00038c0000 */
.L_x_125:
[----:B------:R-:W0:Y:S01]  /*5620*/  LDC R4, c[0x0][0x28c] ;  /* 0x0000a300ff047b82 */ /* 0x000e220000000800 */
[----:B------:R-:W-:Y:S01]  /*5630*/  BSSY B1, `(.L_x_104) ;  /* 0x0000048000017945 */ /* 0x000fe20003800000 */
[----:B0-----:R-:W-:-:S13]  /*5640*/  ISETP.LT.OR P6, PT, R4, 0x1, !P6 ;  /* 0x000000010400780c */ /* 0x001fda00077c1670 */
[----:B------:R-:W-:Y:S05]  /*5650*/  @P6 BRA `(.L_x_105) ;  /* 0x0000000400146947 */ /* 0x000fea0003800000 */
[----:B------:R-:W-:Y:S01]  /*5660*/  LEA R12, R12, UR31, 0x1 ;  /* 0x0000001f0c0c7c11 */ /* 0x000fe2000f8e08ff */
[----:B------:R-:W-:Y:S01]  /*5670*/  IMAD.MOV.U32 R20, RZ, RZ, RZ ;  /* 0x000000ffff147224 */ /* 0x000fe200078e00ff */
[----:B------:R-:W-:Y:S01]  /*5680*/  LEA R19, R19, UR15, 0x6 ;  /* 0x0000000f13137c11 */ /* 0x000fe2000f8e30ff */
[----:B------:R-:W-:Y:S02]  /*5690*/  IMAD.MOV.U32 R4, RZ, RZ, R9 ;  /* 0x000000ffff047224 */ /* 0x000fe400078e0009 */
[----:B------:R-:W-:Y:S02]  /*56a0*/  IMAD.MOV.U32 R5, RZ, RZ, R3 ;  /* 0x000000ffff057224 */ /* 0x000fe400078e0003 */
[----:B------:R-:W-:Y:S02]  /*56b0*/  IMAD.MOV.U32 R6, RZ, RZ, R13 ;  /* 0x000000ffff067224 */ /* 0x000fe400078e000d */
[----:B------:R-:W-:-:S07]  /*56c0*/  IMAD.SHL.U32 R15, R12, 0x40, RZ ;  /* 0x000000400c0f7824 */ /* 0x000fce00078e00ff */
.L_x_108:
[----:B------:R-:W0:Y:S01]  /*56d0*/  S2R R21, SR_CgaCtaId ;  /* 0x0000000000157919 */ /* 0x000e220000008800 */
[----:B------:R-:W-:Y:S02]  /*56e0*/  MOV R12, 0x400 ;  /* 0x00000400000c7802 */ /* 0x000fe40000000f00 */
[----:B------:R-:W-:-:S13]  /*56f0*/  ISETP.NE.AND P1, PT, R0, RZ, PT ;  /* 0x000000ff0000720c */ /* 0x000fda0003f25270 */
[----:B------:R-:W1:Y:S01]  /*5700*/  @!P1 LDC R14, c[0x0][0x500] ;  /* 0x00014000ff0e9b82 */ /* 0x000e620000000800 */
[----:B0-----:R-:W-:Y:S02]  /*5710*/  LEA R23, R21, R12, 0x18 ;  /* 0x0000000c15177211 */ /* 0x001fe400078ec0ff */
[----:B------:R-:W-:-:S03]  /*5720*/  SHF.L.U32 R12, R5, 0x1f, RZ ;  /* 0x0000001f050c7819 */ /* 0x000fc600000006ff */
[----:B------:R-:W-:-:S04]  /*5730*/  IMAD R21, R6, 0x8, R23 ;  /* 0x0000000806157824 */ /* 0x000fc800078e0217 */
[----:B------:R-:W0:Y:S02]  /*5740*/  SYNCS.PHASECHK.TRANS64.TRYWAIT P0, [R21+URZ+0x28], R12 ;  /* 0x0000280c150075a7 */ /* 0x000e24000800017f */
[----:B01----:R-:W-:Y:S05]  /*5750*/  @!P0 BRA `(.L_x_106) ;  /* 0x0000000c00d08947 */ /* 0x003fea0003800000 */
.L_x_126:
[----:B0-----:R-:W-:Y:S01]  /*5760*/  PRMT R12, R10, 0x9910, RZ ;  /* 0x000099100a0c7816 */ /* 0x001fe200000000ff */
[----:B------:R0:W-:Y:S03]  /*5770*/  @!P1 SYNCS.ARRIVE.TRANS64 RZ, [R21+URZ], R14 ;  /* 0x0000000e15ff99a7 */ /* 0x0001e6000800003f */
[----:B------:R-:W-:-:S13]  /*5780*/  ISETP.NE.AND P0, PT, R12, 0x2, PT ;  /* 0x000000020c00780c */ /* 0x000fda0003f05270 */
[----:B0-----:R-:W-:Y:S05]  /*5790*/  @P0 BRA `(.L_x_107) ;  /* 0x0000000000040947 */ /* 0x001fea0003800000 */
[----:B------:R-:W-:Y:S01]  /*57a0*/  BPT.TRAP 0x1 ;  /* 0x000000040000795c */ /* 0x000fe20000300000 */
.L_x_107:
[----:B------:R-:W-:Y:S01]  /*57b0*/  LEA R12, R6, UR31, 0x2 ;  /* 0x0000001f060c7c11 */ /* 0x000fe2000f8e10ff */
[----:B------:R-:W-:Y:S01]  /*57c0*/  VIADD R4, R4, 0xffffffff ;  /* 0xffffffff04047836 */ /* 0x000fe20000000000 */
[----:B------:R-:W-:Y:S01]  /*57d0*/  LEA R14, R6, UR21, 0xd ;  /* 0x00000015060e7c11 */ /* 0x000fe2000f8e68ff */
[----:B------:R-:W-:Y:S01]  /*57e0*/  UIADD3 UR4, UP0, UR42, 0xf0, URZ ;  /* 0x000000f02a047890 */ /* 0x000fe2000ff1e03f */
[----:B------:R-:W-:Y:S01]  /*57f0*/  R2UR UR34, R20 ;  /* 0x00000000142272ca */ /* 0x000fe200000e0000 */
[----:B------:R-:W-:Y:S01]  /*5800*/  IMAD.SHL.U32 R12, R12, 0x1000, RZ ;  /* 0x000010000c0c7824 */ /* 0x000fe200078e00ff */
[----:B------:R-:W-:Y:S01]  /*5810*/  R2UR UR33, R21 ;  /* 0x00000000152172ca */ /* 0x000fe200000e0000 */
[--C-:B------:R-:W-:Y:S01]  /*5820*/  IMAD R14, R14, 0x2, R23.reuse ;  /* 0x000000020e0e7824 */ /* 0x100fe200078e0217 */
[----:B------:R-:W-:Y:S01]  /*5830*/  R2UR UR36, R7 ;  /* 0x00000000072472ca */ /* 0x000fe200000e0000 */
[----:B------:R-:W-:Y:S01]  /*5840*/  IMAD R12, R12, 0x2, R23 ;  /* 0x000000020c0c7824 */ /* 0x000fe200078e0217 */
[----:B------:R-:W-:Y:S01]  /*5850*/  R2UR UR35, R15 ;  /* 0x000000000f2372ca */ /* 0x000fe200000e0000 */
[----:B------:R-:W-:Y:S01]  /*5860*/  UIADD3 UR44, UP1, UR42, 0x1f0, URZ ;  /* 0x000001f02a2c7890 */ /* 0x000fe2000ff3e03f */
[----:B------:R-:W-:Y:S01]  /*5870*/  R2UR UR8, R14 ;  /* 0x000000000e0872ca */ /* 0x000fe200000e0000 */
[----:B------:R-:W-:Y:S01]  /*5880*/  UIADD3.X UR5, URZ, UR43, URZ, UP0, !UPT ;  /* 0x0000002b3f057290 */ /* 0x000fe200087fe43f */
[----:B------:R-:W-:Y:S01]  /*5890*/  R2UR UR24, R12 ;  /* 0x000000000c1872ca */ /* 0x000fe200000e0000 */
[----:B------:R-:W-:Y:S01]  /*58a0*/  UPRMT UR30, URZ, 0x5410, UR29 ;  /* 0x000054103f1e7896 */ /* 0x000fe2000800001d */
[----:B------:R-:W-:Y:S01]  /*58b0*/  R2UR UR19, R19 ;  /* 0x00000000131372ca */ /* 0x000fe200000e0000 */
[----:B------:R-:W-:Y:S01]  /*58c0*/  UIADD3 UR26, UR34, 0x40, URZ ;  /* 0x00000040221a7890 */ /* 0x000fe2000fffe03f */
[----:B------:R-:W-:Y:S01]  /*58d0*/  ISETP.GT.AND P1, PT, R4, 0x1, PT ;  /* 0x000000010400780c */ /* 0x000fe20003f24270 */
[----:B------:R-:W-:Y:S01]  /*58e0*/  UIADD3.X UR45, URZ, UR43, URZ, UP1, !UPT ;  /* 0x0000002b3f2d7290 */ /* 0x000fe20008ffe43f */
[----:B------:R-:W-:Y:S01]  /*58f0*/  VIADD R6, R6, 0x1 ;  /* 0x0000000106067836 */ /* 0x000fe20000000000 */
[----:B------:R-:W-:Y:S01]  /*5900*/  UPRMT UR37, URZ, 0x5410, UR23 ;  /* 0x000054103f257896 */ /* 0x000fe20008000017 */
[----:B------:R-:W-:Y:S01]  /*5910*/  VIADD R20, R20, 0x80 ;  /* 0x0000008014147836 */ /* 0x000fe20000000000 */
[----:B------:R-:W-:Y:S01]  /*5920*/  UMOV UR6, 0x0 ;  /* 0x0000000000067882 */ /* 0x000fe20000000000 */
[----:B------:R-:W-:Y:S01]  /*5930*/  UMOV UR7, 0x10000000 ;  /* 0x1000000000077882 */ /* 0x000fe20000000000 */
[----:B------:R-:W-:Y:S01]  /*5940*/  UIADD3 UR16, UR8, 0x28100, URZ ;  /* 0x0002810008107890 */ /* 0x000fe2000fffe03f */
[----:B------:R-:W-:Y:S01]  /*5950*/  ISETP.NE.AND P0, PT, R6, 0x5, PT ;  /* 0x000000050600780c */ /* 0x000fe20003f05270 */
[----:B------:R-:W-:-:S02]  /*5960*/  UIADD3 UR32, UR24, 0x100, URZ ;  /* 0x0000010018207890 */ /* 0x000fc4000fffe03f */
[----:B------:R-:W-:Y:S01]  /*5970*/  UIADD3 UR24, UR24, 0x4100, URZ ;  /* 0x0000410018187890 */ /* 0x000fe2000fffe03f */
[----:B------:R-:W-:Y:S01]  /*5980*/  SEL R12, RZ, 0x1, P0 ;  /* 0x00000001ff0c7807 */ /* 0x000fe20000000000 */
[----:B------:R-:W-:Y:S01]  /*5990*/  UIADD3 UR8, UR8, 0x2a100, URZ ;  /* 0x0002a10008087890 */ /* 0x000fe2000fffe03f */
[----:B------:R-:W-:Y:S01]  /*59a0*/  SEL R6, R6, RZ, P0 ;  /* 0x000000ff06067207 */ /* 0x000fe20000000000 */
[----:B------:R-:W-:Y:S01]  /*59b0*/  UMOV UR25, UR33 ;  /* 0x0000002100197c82 */ /* 0x000fe20008000000 */
[----:B------:R-:W-:Y:S01]  /*59c0*/  UMOV UR28, UR36 ;  /* 0x00000024001c7c82 */ /* 0x000fe20008000000 */
[----:B------:R-:W-:Y:S01]  /*59d0*/  UMOV UR27, UR35 ;  /* 0x00000023001b7c82 */ /* 0x000fe20008000000 */
[----:B------:R-:W-:Y:S01]  /*59e0*/  UMOV UR17, UR33 ;  /* 0x0000002100117c82 */ /* 0x000fe20008000000 */
[----:B------:R-:W-:Y:S01]  /*59f0*/  UMOV UR18, UR34 ;  /* 0x0000002200127c82 */ /* 0x000fe20008000000 */
[----:B------:R-:W-:Y:S01]  /*5a00*/  UMOV UR20, UR36 ;  /* 0x0000002400147c82 */ /* 0x000fe20008000000 */
[----:B------:R0:W-:Y:S01]  /*5a10*/  UTMALDG.3D.MULTICAST [UR32], [UR4], UR30, desc[UR6] ;  /* 0x00000620040073b4 */ /* 0x0001e2000801181e */
[----:B------:R-:W-:Y:S01]  /*5a20*/  UMOV UR9, UR33 ;  /* 0x0000002100097c82 */ /* 0x000fe20008000000 */
[----:B------:R-:W-:Y:S01]  /*5a30*/  UMOV UR11, UR19 ;  /* 0x00000013000b7c82 */ /* 0x000fe20008000000 */
[----:B------:R-:W-:Y:S01]  /*5a40*/  UMOV UR12, UR36 ;  /* 0x00000024000c7c82 */ /* 0x000fe20008000000 */
[----:B------:R-:W-:Y:S01]  /*5a50*/  UMOV UR10, UR26 ;  /* 0x0000001a000a7c82 */ /* 0x000fe20008000000 */
[----:B------:R-:W-:Y:S01]  /*5a60*/  LOP3.LUT R5, R5, R12, RZ, 0x3c, !PT ;  /* 0x0000000c05057212 */ /* 0x000fe200078e3cff */
[----:B------:R0:W-:Y:S01]  /*5a70*/  UTMALDG.3D.MULTICAST [UR24], [UR4], UR30, desc[UR6] ;  /* 0x00000618040073b4 */ /* 0x0001e2000801181e */
[----:B------:R0:W-:Y:S01]  /*5a80*/  UTMALDG.3D.MULTICAST [UR16], [UR44], UR37, desc[UR6] ;  /* 0x000006102c0073b4 */ /* 0x0001e20008011825 */
[----:B------:R0:W-:Y:S02]  /*5a90*/  UTMALDG.3D.MULTICAST [UR8], [UR44], UR37, desc[UR6] ;  /* 0x000006082c0073b4 */ /* 0x0001e40008011825 */
[----:B0-----:R-:W-:Y:S05]  /*5aa0*/  @P1 BRA `(.L_x_108) ;  /* 0xfffffffc00081947 */ /* 0x001fea000383ffff */
.L_x_105:
[----:B------:R-:W-:Y:S05]  /*5ab0*/  BSYNC B1 ;  /* 0x0000000000017941 */ /* 0x000fea0003800000 */
.L_x_104:
[----:B------:R-:W-:Y:S01]  /*5ac0*/  LOP3.LUT P1, RZ, R11, 0xff, RZ, 0xc0, !PT ;  /* 0x000000ff0bff7812 */ /* 0x000fe2000782c0ff */
[C---:B------:R-:W-:Y:S01]  /*5ad0*/  IMAD.IADD R13, R8.reuse, 0x1, R13 ;  /* 0x00000001080d7824 */ /* 0x040fe200078e020d */
[----:B------:R-:W-:Y:S01]  /*5ae0*/  ULDC.64 UR4, c[0x0][0x650] ;  /* 0x0001940000047ab9 */ /* 0x000fe20000000a00 */
[C---:B------:R-:W-:Y:S01]  /*5af0*/  ISETP.GE.U32.AND P2, PT, R8.reuse, 0x5, PT ;  /* 0x000000050800780c */ /* 0x040fe20003f46070 */
[----:B------:R-:W-:Y:S01]  /*5b00*/  BSSY B1, `(.L_x_109) ;  /* 0x000006b000017945 */ /* 0x000fe20003800000 */
[----:B------:R-:W-:Y:S01]  /*5b10*/  IMAD.MOV.U32 R12, RZ, RZ, -0x1 ;  /* 0xffffffffff0c7424 */ /* 0x000fe200078e00ff */
[----:B------:R-:W-:Y:S01]  /*5b20*/  ISETP.GT.U32.AND P0, PT, R13, 0x4, PT ;  /* 0x000000040d00780c */ /* 0x000fe20003f04070 */
[----:B------:R-:W-:Y:S01]  /*5b30*/  IMAD.MOV.U32 R19, RZ, RZ, -0x1 ;  /* 0xffffffffff137424 */ /* 0x000fe200078e00ff */
[----:B------:R-:W-:Y:S01]  /*5b40*/  PRMT R11, RZ, 0x7610, R11 ;  /* 0x00007610ff0b7816 */ /* 0x000fe2000000000b */
[----:B------:R-:W-:Y:S01]  /*5b50*/  IMAD.MOV.U32 R7, RZ, RZ, -0x1 ;  /* 0xffffffffff077424 */ /* 0x000fe200078e00ff */
[----:B------:R-:W-:-:S03]  /*5b60*/  ISETP.LT.U32.AND P0, PT, R8, 0x5, P0 ;  /* 0x000000050800780c */ /* 0x000fc60000701070 */
[----:B------:R-:W0:Y:S01]  /*5b70*/  @P1 S2R R5, SR_CgaCtaId ;  /* 0x0000000000051919 */ /* 0x000e220000008800 */
[----:B------:R-:W-:-:S04]  /*5b80*/  @P1 MOV R4, 0x400 ;  /* 0x0000040000041802 */ /* 0x000fc80000000f00 */
[----:B0-----:R-:W-:Y:S01]  /*5b90*/  @P1 LEA R6, R5, R4, 0x18 ;  /* 0x0000000405061211 */ /* 0x001fe200078ec0ff */
[----:B------:R-:W-:Y:S01]  /*5ba0*/  IMAD.WIDE.U32 R4, R13, -0x33333333, RZ ;  /* 0xcccccccd0d047825 */ /* 0x000fe200078e00ff */
[----:B------:R-:W-:Y:S02]  /*5bb0*/  SEL R4, RZ, 0x1, !P0 ;  /* 0x00000001ff047807 */ /* 0x000fe40004000000 */
[----:B------:R0:W-:Y:S01]  /*5bc0*/  @P1 SYNCS.ARRIVE.TRANS64.A1T0 RZ, [R6+URZ+0x68], RZ ;  /* 0x000068ff06ff19a7 */ /* 0x0001e2000810003f */
[----:B------:R-:W-:Y:S02]  /*5bd0*/  IADD3 R16, P1, R16, UR38, RZ ;  /* 0x0000002610107c10 */ /* 0x000fe4000ff3e0ff */
[----:B------:R-:W-:Y:S02]  /*5be0*/  LOP3.LUT R3, R3, R4, RZ, 0x3c, !PT ;  /* 0x0000000403037212 */ /* 0x000fe400078e3cff */
[----:B------:R-:W-:Y:S02]  /*5bf0*/  IADD3.X R17, R17, UR41, RZ, P1, !PT ;  /* 0x0000002911117c10 */ /* 0x000fe40008ffe4ff */
[----:B------:R-:W-:-:S02]  /*5c00*/  ISETP.GE.U32.AND P0, PT, R16, UR4, PT ;  /* 0x0000000410007c0c */ /* 0x000fc4000bf06070 */
[----:B0-----:R-:W-:Y:S02]  /*5c10*/  SHF.R.U32.HI R6, RZ, 0x2, R5 ;  /* 0x00000002ff067819 */ /* 0x001fe40000011605 */
[----:B------:R-:W-:Y:S02]  /*5c20*/  ISETP.GE.U32.AND.EX P0, PT, R17, UR5, PT, P0 ;  /* 0x0000000511007c0c */ /* 0x000fe4000bf06100 */
[----:B------:R-:W-:Y:S01]  /*5c30*/  @P2 LOP3.LUT R3, R3, 0x1, R6, 0x78, !PT ;  /* 0x0000000103032812 */ /* 0x000fe200078e7806 */
[----:B------:R-:W-:Y:S01]  /*5c40*/  IMAD R13, R6, -0x5, R13 ;  /* 0xfffffffb060d7824 */ /* 0x000fe200078e020d */
[----:B------:R-:W-:-:S09]  /*5c50*/  PRMT R4, RZ, 0x7610, R4 ;  /* 0x00007610ff047816 */ /* 0x000fd20000000004 */
[----:B------:R-:W-:Y:S05]  /*5c60*/  @P0 BRA `(.L_x_110) ;  /* 0x0000000400500947 */ /* 0x000fea0003800000 */
[----:B------:R-:W0:Y:S01]  /*5c70*/  S2R R15, SR_CTAID.X ;  /* 0x00000000000f7919 */ /* 0x000e220000002500 */
[----:B------:R-:W-:Y:S01]  /*5c80*/  ULDC.64 UR4, c[0x0][0x628] ;  /* 0x00018a0000047ab9 */ /* 0x000fe20000000a00 */
[----:B------:R-:W1:Y:S01]  /*5c90*/  LDC R20, c[0x0][0x144] ;  /* 0x00005100ff147b82 */ /* 0x000e620000000800 */
[----:B------:R-:W-:Y:S01]  /*5ca0*/  ISETP.NE.U32.AND P0, PT, RZ, UR4, PT ;  /* 0x00000004ff007c0c */ /* 0x000fe2000bf05070 */
[----:B------:R-:W2:Y:S01]  /*5cb0*/  S2R R12, SR_CTAID.Y ;  /* 0x00000000000c7919 */ /* 0x000ea20000002600 */
[----:B------:R-:W-:Y:S01]  /*5cc0*/  ULDC UR6, c[0x0][0x150] ;  /* 0x0000540000067ab9 */ /* 0x000fe20000000800 */
[----:B------:R-:W-:Y:S01]  /*5cd0*/  ULDC UR7, c[0x0][0x630] ;  /* 0x00018c0000077ab9 */ /* 0x000fe20000000800 */
[----:B------:R-:W-:Y:S01]  /*5ce0*/  ISETP.NE.AND.EX P0, PT, RZ, UR5, PT, P0 ;  /* 0x00000005ff007c0c */ /* 0x000fe2000bf05300 */
[----:B------:R-:W-:Y:S01]  /*5cf0*/  IMAD.MOV.U32 R4, RZ, RZ, R16 ;  /* 0x000000ffff047224 */ /* 0x000fe200078e0010 */
[----:B0-----:R-:W-:-:S05]  /*5d00*/  I2FP.F32.U32 R5, R15 ;  /* 0x0000000f00057245 */ /* 0x001fca0000201000 */
[----:B------:R-:W-:Y:S01]  /*5d10*/  FMUL R21, R5, UR6 ;  /* 0x0000000605157c20 */ /* 0x000fe20008400000 */
[----:B------:R-:W-:-:S05]  /*5d20*/  IMAD.MOV.U32 R5, RZ, RZ, R17 ;  /* 0x000000ffff057224 */ /* 0x000fca00078e0011 */
[----:B--2---:R-:W-:Y:S05]  /*5d30*/  @!P0 BRA `(.L_x_111) ;  /* 0x0000000000288947 */ /* 0x004fea0003800000 */
[----:B------:R-:W-:Y:S02]  /*5d40*/  ULDC UR6, c[0x0][0x634] ;  /* 0x00018d0000067ab9 */ /* 0x000fe40000000800 */
[----:B------:R-:W-:-:S05]  /*5d50*/  IADD3 R5, P0, R16, UR6, RZ ;  /* 0x0000000610057c10 */ /* 0x000fca000ff1e0ff */
[----:B------:R-:W-:-:S04]  /*5d60*/  IMAD.X R19, RZ, RZ, R17, P0 ;  /* 0x000000ffff137224 */ /* 0x000fc800000e0611 */
[----:B------:R-:W-:-:S04]  /*5d70*/  IMAD.WIDE.U32 R6, R19, UR4, RZ ;  /* 0x0000000413067c25 */ /* 0x000fc8000f8e00ff */
[----:B------:R-:W-:-:S04]  /*5d80*/  IMAD.WIDE.U32 R6, P0, R5, UR5, R6 ;  /* 0x0000000505067c25 */ /* 0x000fc8000f800006 */
[----:B------:R-:W-:-:S04]  /*5d90*/  IMAD.WIDE.U32 R4, R5, UR4, RZ ;  /* 0x0000000405047c25 */ /* 0x000fc8000f8e00ff */
[----:B------:R-:W-:Y:S01]  /*5da0*/  IMAD.MOV.U32 R4, RZ, RZ, R7 ;  /* 0x000000ffff047224 */ /* 0x000fe200078e0007 */
[----:B------:R-:W-:Y:S01]  /*5db0*/  IADD3 RZ, P1, R5, R6, RZ ;  /* 0x0000000605ff7210 */ /* 0x000fe20007f3e0ff */
[----:B------:R-:W-:-:S04]  /*5dc0*/  IMAD.X R5, RZ, RZ, RZ, P0 ;  /* 0x000000ffff057224 */ /* 0x000fc800000e06ff */
[----:B------:R-:W-:-:S08]  /*5dd0*/  IMAD.WIDE.U32.X R4, R19, UR5, R4, P1 ;  /* 0x0000000513047c25 */ /* 0x000fd000088e0404 */
.L_x_111:
[--C-:B------:R-:W-:Y:S01]  /*5de0*/  SHF.R.U64 R14, R4, UR7, R5.reuse ;  /* 0x00000007040e7c19 */ /* 0x100fe20008001205 */
[----:B------:R-:W0:Y:S01]  /*5df0*/  F2I.U32.TRUNC.NTZ R21, R21 ;  /* 0x0000001500157305 */ /* 0x000e22000020f000 */
[----:B------:R-:W-:Y:S01]  /*5e00*/  SHF.R.U32.HI R4, RZ, UR7, R5 ;  /* 0x00000007ff047c19 */ /* 0x000fe20008011605 */
[----:B------:R-:W-:Y:S01]  /*5e10*/  ULDC.64 UR4, c[0x0][0x620] ;  /* 0x0001880000047ab9 */ /* 0x000fe20000000a00 */
[----:B------:R-:W-:Y:S01]  /*5e20*/  IADD3 R7, P0, RZ, -R14, RZ ;  /* 0x8000000eff077210 */ /* 0x000fe20007f1e0ff */
[----:B------:R-:W-:-:S04]  /*5e30*/  ULDC.64 UR6, c[0x0][0x640] ;  /* 0x0001900000067ab9 */ /* 0x000fc80000000a00 */
[----:B------:R-:W-:Y:S01]  /*5e40*/  IMAD.X R4, RZ, RZ, ~R4, P0 ;  /* 0x000000ffff047224 */ /* 0x000fe200000e0e04 */
[----:B------:R-:W-:-:S03]  /*5e50*/  ISETP.NE.U32.AND P0, PT, RZ, UR6, PT ;  /* 0x00000006ff007c0c */ /* 0x000fc6000bf05070 */
[----:B------:R-:W-:Y:S01]  /*5e60*/  IMAD R6, R4, UR4, RZ ;  /* 0x0000000404067c24 */ /* 0x000fe2000f8e02ff */
[----:B------:R-:W-:Y:S01]  /*5e70*/  ISETP.NE.AND.EX P0, PT, RZ, UR7, PT, P0 ;  /* 0x00000007ff007c0c */ /* 0x000fe2000bf05300 */
[----:B------:R-:W-:Y:S01]  /*5e80*/  IMAD.WIDE.U32 R4, R7, UR4, R16 ;  /* 0x0000000407047c25 */ /* 0x000fe2000f8e0010 */
[----:B------:R-:W-:-:S03]  /*5e90*/  ULDC UR4, c[0x0][0x618] ;  /* 0x0001860000047ab9 */ /* 0x000fc60000000800 */
[----:B------:R-:W-:Y:S01]  /*5ea0*/  IMAD R7, R7, UR5, R6 ;  /* 0x0000000507077c24 */ /* 0x000fe2000f8e0206 */
[----:B------:R-:W-:Y:S01]  /*5eb0*/  ULDC UR5, c[0x0][0x154] ;  /* 0x0000550000057ab9 */ /* 0x000fe20000000800 */
[----:B0-----:R-:W-:Y:S02]  /*5ec0*/  IMAD.MOV R6, RZ, RZ, -R21 ;  /* 0x000000ffff067224 */ /* 0x001fe400078e0a15 */
[----:B------:R-:W0:Y:S01]  /*5ed0*/  LDC R21, c[0x0][0x148] ;  /* 0x00005200ff157b82 */ /* 0x000e220000000800 */
[----:B------:R-:W-:Y:S02]  /*5ee0*/  IMAD.IADD R5, R5, 0x1, R7 ;  /* 0x0000000105057824 */ /* 0x000fe400078e0207 */
[----:B-1----:R-:W-:Y:S01]  /*5ef0*/  IMAD R15, R20, R6, R15 ;  /* 0x00000006140f7224 */ /* 0x002fe200078e020f */
[----:B------:R-:W-:Y:S02]  /*5f00*/  I2FP.F32.U32 R6, R12 ;  /* 0x0000000c00067245 */ /* 0x000fe40000201000 */
[----:B------:R-:W-:-:S02]  /*5f10*/  SHF.R.U64 R19, R4, UR4, R5 ;  /* 0x0000000404137c19 */ /* 0x000fc40008001205 */
[----:B------:R-:W-:Y:S01]  /*5f20*/  SHF.R.U32.HI R4, RZ, UR4, R5 ;  /* 0x00000004ff047c19 */ /* 0x000fe20008011605 */
[----:B------:R-:W-:Y:S01]  /*5f30*/  FMUL R6, R6, UR5 ;  /* 0x0000000506067c20 */ /* 0x000fe20008400000 */
[----:B------:R-:W-:Y:S02]  /*5f40*/  ULDC UR4, c[0x0][0x608] ;  /* 0x0001820000047ab9 */ /* 0x000fe40000000800 */
[--C-:B------:R-:W-:Y:S01]  /*5f50*/  SHF.R.U64 R22, R19, UR4, R4.reuse ;  /* 0x0000000413167c19 */ /* 0x100fe20008001204 */
[----:B------:R1:W2:Y:S01]  /*5f60*/  F2I.U32.TRUNC.NTZ R24, R6 ;  /* 0x0000000600187305 */ /* 0x0002a2000020f000 */
[----:B------:R-:W-:Y:S01]  /*5f70*/  SHF.R.U32.HI R5, RZ, UR4, R4 ;  /* 0x00000004ff057c19 */ /* 0x000fe20008011604 */
[----:B------:R-:W-:-:S03]  /*5f80*/  ULDC UR4, c[0x0][0x658] ;  /* 0x0001960000047ab9 */ /* 0x000fc60000000800 */
[--C-:B------:R-:W-:Y:S02]  /*5f90*/  SHF.R.U64 R20, R22, UR4, R5.reuse ;  /* 0x0000000416147c19 */ /* 0x100fe40008001205 */
[----:B------:R-:W-:-:S03]  /*5fa0*/  SHF.R.U32.HI R23, RZ, UR4, R5 ;  /* 0x00000004ff177c19 */ /* 0x000fc60008011605 */
[----:B------:R-:W-:Y:S02]  /*5fb0*/  IMAD.MOV.U32 R4, RZ, RZ, R20 ;  /* 0x000000ffff047224 */ /* 0x000fe400078e0014 */
[----:B------:R-:W-:Y:S01]  /*5fc0*/  IMAD.MOV.U32 R5, RZ, RZ, R23 ;  /* 0x000000ffff057224 */ /* 0x000fe200078e0017 */
[----:B-1----:R-:W-:Y:S06]  /*5fd0*/  @!P0 BRA `(.L_x_112) ;  /* 0x0000000000288947 */ /* 0x002fec0003800000 */
        /* <DEDUP_REMOVED lines=10> */
.L_x_112:
[----:B------:R-:W-:Y:S01]  /*6080*/  ISETP.NE.AND P0, PT, R2, 0x1, PT ;  /* 0x000000010200780c */ /* 0x000fe20003f05270 */
[----:B------:R-:W-:Y:S01]  /*6090*/  ULDC UR4, c[0x0][0x648] ;  /* 0x0001920000047ab9 */ /* 0x000fe20000000800 */
[----:B------:R-:W-:Y:S01]  /*60a0*/  LOP3.LUT R22, R22, UR22, RZ, 0xc0, !PT ;  /* 0x0000001616167c12 */ /* 0x000fe2000f8ec0ff */
[----:B--2---:R-:W-:Y:S01]  /*60b0*/  IMAD.MOV R24, RZ, RZ, -R24 ;  /* 0x000000ffff187224 */ /* 0x004fe200078e0a18 */
[----:B------:R-:W-:Y:S01]  /*60c0*/  SHF.R.U64 R5, R4, UR4, R5 ;  /* 0x0000000404057c19 */ /* 0x000fe20008001205 */
[----:B------:R-:W-:Y:S01]  /*60d0*/  ULDC UR4, c[0x0][0x638] ;  /* 0x00018e0000047ab9 */ /* 0x000fe20000000800 */
[----:B------:R-:W-:Y:S01]  /*60e0*/  LOP3.LUT R19, R19, UR13, RZ, 0xc0, !PT ;  /* 0x0000000d13137c12 */ /* 0x000fe2000f8ec0ff */
[----:B------:R-:W-:Y:S01]  /*60f0*/  ULDC UR5, c[0x0][0x610] ;  /* 0x0001840000057ab9 */ /* 0x000fe20000000800 */
[----:B------:R-:W-:Y:S02]  /*6100*/  IMAD.MOV.U32 R4, RZ, RZ, 0x1 ;  /* 0x00000001ff047424 */ /* 0x000fe400078e00ff */
[----:B------:R-:W-:-:S02]  /*6110*/  IMAD.MOV R7, RZ, RZ, -R5 ;  /* 0x000000ffff077224 */ /* 0x000fc400078e0a05 */
[----:B------:R-:W-:Y:S02]  /*6120*/  IMAD R22, R5, UR14, R22 ;  /* 0x0000000e05167c24 */ /* 0x000fe4000f8e0216 */
[----:B0-----:R-:W-:Y:S02]  /*6130*/  @P0 IMAD R15, R21, R24, R12 ;  /* 0x00000018150f0224 */ /* 0x001fe400078e020c */
[----:B------:R-:W-:Y:S01]  /*6140*/  IMAD R20, R7, UR4, R20 ;  /* 0x0000000407147c24 */ /* 0x000fe2000f8e0214 */
[----:B------:R-:W-:Y:S01]  /*6150*/  ULDC UR4, c[0x0][0x600] ;  /* 0x0001800000047ab9 */ /* 0x000fe20000000800 */
[----:B------:R-:W-:Y:S02]  /*6160*/  IMAD R15, R22, UR5, R15 ;  /* 0x00000005160f7c24 */ /* 0x000fe4000f8e020f */
[----:B------:R-:W-:Y:S02]  /*6170*/  IMAD R20, R20, UR4, R19 ;  /* 0x0000000414147c24 */ /* 0x000fe4000f8e0213 */
[----:B------:R-:W-:-:S03]  /*6180*/  IMAD.MOV.U32 R7, RZ, RZ, R14 ;  /* 0x000000ffff077224 */ /* 0x000fc600078e000e */
[----:B------:R-:W-:Y:S02]  /*6190*/  SEL R19, R20, R15, !P0 ;  /* 0x0000000f14137207 */ /* 0x000fe40004000000 */
[----:B------:R-:W-:-:S07]  /*61a0*/  SEL R12, R15, R20, !P0 ;  /* 0x000000140f0c7207 */ /* 0x000fce0004000000 */
.L_x_110:
[----:B------:R-:W-:Y:S05]  /*61b0*/  BSYNC B1 ;  /* 0x0000000000017941 */ /* 0x000fea0003800000 */
.L_x_109:
[----:B------:R-:W-:-:S13]  /*61c0*/  LOP3.LUT P0, RZ, R4, 0xff, RZ, 0xc0, !PT ;  /* 0x000000ff04ff7812 */ /* 0x000fda000780c0ff */
[----:B------:R-:W-:Y:S05]  /*61d0*/  @P0 BRA `(.L_x_113) ;  /* 0xfffffff400040947 */ /* 0x000fea000383ffff */
[----:B------:R-:W-:Y:S05]  /*61e0*/  BSYNC B0 ;  /* 0x0000000000007941 */ /* 0x000fea0003800000 */
.L_x_102:
[----:B------:R-:W-:-:S03]  /*61f0*/  UMOV UR4, 0xffffffff ;  /* 0xffffffff00047882 */ /* 0x000fc60000000000 */
[----:B------:R-:W-:Y:S05]  /*6200*/  BRA.DIV UR4, `(.L_x_114) ;  /* 0x0000000604387947 */ /* 0x000fea000b800000 */
[----:B------:R-:W-:-:S13]  /*6210*/  ELECT P6, URZ, PT ;  /* 0x00000000003f782f */ /* 0x000fda00038c0000 */
.L_x_129:
[----:B------:R-:W-:Y:S04]  /*6220*/  BSSY B0, `(.L_x_115) ;  /* 0x0000034000007945 */ /* 0x000fe80003800000 */
[----:B------:R-:W-:Y:S05]  /*6230*/  @!P6 BRA `(.L_x_116) ;  /* 0x0000000000c8e947 */ /* 0x000fea0003800000 */
[----:B------:R-:W-:-:S04]  /*6240*/  LOP3.LUT R18, R18, 0x2, RZ, 0xfc, !PT ;  /* 0x0000000212127812 */ /* 0x000fc800078efcff */
[----:B------:R-:W-:-:S13]  /*6250*/  ISETP.NE.AND P0, PT, R18, 0x3, PT ;  /* 0x000000031200780c */ /* 0x000fda0003f05270 */
[----:B------:R-:W-:Y:S05]  /*6260*/  @!P0 BRA `(.L_x_117) ;  /* 0x0000000000048947 */ /* 0x000fea0003800000 */
[----:B------:R-:W-:Y:S01]  /*6270*/  BPT.TRAP 0x1 ;  /* 0x000000040000795c */ /* 0x000fe20000300000 */
.L_x_117:
[----:B------:R-:W0:Y:S01]  /*6280*/  S2R R5, SR_CgaCtaId ;  /* 0x0000000000057919 */ /* 0x000e220000008800 */
[----:B------:R-:W-:Y:S02]  /*6290*/  MOV R0, 0x400 ;  /* 0x0000040000007802 */ /* 0x000fe40000000f00 */
[----:B------:R-:W-:Y:S02]  /*62a0*/  SHF.L.U32 R4, R3, 0x1f, RZ ;  /* 0x0000001f03047819 */ /* 0x000fe400000006ff */
[----:B0-----:R-:W-:-:S05]  /*62b0*/  LEA R0, R5, R0, 0x18 ;  /* 0x0000000005007211 */ /* 0x001fca00078ec0ff */
[----:B------:R-:W-:-:S04]  /*62c0*/  VIADD R0, R0, 0x28 ;  /* 0x0000002800007836 */ /* 0x000fc80000000000 */
[C---:B------:R-:W-:Y:S02]  /*62d0*/  IMAD R7, R13.reuse, 0x8, R0 ;  /* 0x000000080d077824 */ /* 0x040fe400078e0200 */
[----:B------:R-:W-:Y:S02]  /*62e0*/  VIADD R13, R13, 0x1 ;  /* 0x000000010d0d7836 */ /* 0x000fe40000000000 */
[----:B------:R-:W0:Y:S03]  /*62f0*/  SYNCS.PHASECHK.TRANS64.TRYWAIT P0, [R7+URZ], R4 ;  /* 0x00000004070075a7 */ /* 0x000e26000800017f */
[----:B------:R-:W-:-:S04]  /*6300*/  ISETP.NE.AND P1, PT, R13, 0x5, PT ;  /* 0x000000050d00780c */ /* 0x000fc80003f25270 */
[----:B------:R-:W-:Y:S02]  /*6310*/  SEL R2, RZ, 0x1, P1 ;  /* 0x00000001ff027807 */ /* 0x000fe40000800000 */
[----:B------:R-:W-:Y:S02]  /*6320*/  SEL R13, R13, RZ, P1 ;  /* 0x000000ff0d0d7207 */ /* 0x000fe40000800000 */
[----:B------:R-:W-:-:S03]  /*6330*/  LOP3.LUT R6, R3, R2, RZ, 0x3c, !PT ;  /* 0x0000000203067212 */ /* 0x000fc600078e3cff */
[----:B------:R-:W-:Y:S01]  /*6340*/  IMAD R8, R13, 0x8, R0 ;  /* 0x000000080d087824 */ /* 0x000fe200078e0200 */
[----:B------:R-:W-:Y:S01]  /*6350*/  SHF.L.U32 R5, R6, 0x1f, RZ ;  /* 0x0000001f06057819 */ /* 0x000fe200000006ff */
[----:B0-----:R-:W-:Y:S06]  /*6360*/  @!P0 BRA `(.L_x_118) ;  /* 0x0000000400008947 */ /* 0x001fec0003800000 */
.L_x_130:
[----:B------:R-:W1:Y:S01]  /*6370*/  SYNCS.PHASECHK.TRANS64.TRYWAIT P0, [R8+URZ], R5 ;  /* 0x00000005080075a7 */ /* 0x000e62000800017f */
[----:B------:R-:W-:-:S05]  /*6380*/  VIADD R2, R13, 0x1 ;  /* 0x000000010d027836 */ /* 0x000fca0000000000 */
[----:B------:R-:W-:-:S04]  /*6390*/  ISETP.NE.AND P1, PT, R2, 0x5, PT ;  /* 0x000000050200780c */ /* 0x000fc80003f25270 */
[----:B------:R-:W-:Y:S02]  /*63a0*/  SEL R3, RZ, 0x1, P1 ;  /* 0x00000001ff037807 */ /* 0x000fe40000800000 */
[----:B0-----:R-:W-:Y:S02]  /*63b0*/  SEL R7, R2, RZ, P1 ;  /* 0x000000ff02077207 */ /* 0x001fe40000800000 */
[----:B------:R-:W-:-:S03]  /*63c0*/  LOP3.LUT R6, R6, R3, RZ, 0x3c, !PT ;  /* 0x0000000306067212 */ /* 0x000fc600078e3cff */
[----:B------:R-:W-:Y:S01]  /*63d0*/  IMAD R9, R7, 0x8, R0 ;  /* 0x0000000807097824 */ /* 0x000fe200078e0200 */
[----:B------:R-:W-:Y:S01]  /*63e0*/  SHF.L.U32 R4, R6, 0x1f, RZ ;  /* 0x0000001f06047819 */ /* 0x000fe200000006ff */
[----:B-1----:R-:W-:Y:S06]  /*63f0*/  @!P0 BRA `(.L_x_119) ;  /* 0x0000000000f08947 */ /* 0x002fec0003800000 */
.L_x_131:
[----:B------:R-:W1:Y:S01]  /*6400*/  SYNCS.PHASECHK.TRANS64.TRYWAIT P0, [R9+URZ], R4 ;  /* 0x00000004090075a7 */ /* 0x000e62000800017f */
[----:B------:R-:W-:-:S05]  /*6410*/  VIADD R2, R7, 0x1 ;  /* 0x0000000107027836 */ /* 0x000fca0000000000 */
[----:B------:R-:W-:-:S04]  /*6420*/  ISETP.NE.AND P1, PT, R2, 0x5, PT ;  /* 0x000000050200780c */ /* 0x000fc80003f25270 */
[----:B------:R-:W-:Y:S02]  /*6430*/  SEL R3, RZ, 0x1, P1 ;  /* 0x00000001ff037807 */ /* 0x000fe40000800000 */
[----:B------:R-:W-:Y:S02]  /*6440*/  SEL R7, R2, RZ, P1 ;  /* 0x000000ff02077207 */ /* 0x000fe40000800000 */
[----:B------:R-:W-:-:S03]  /*6450*/  LOP3.LUT R11, R6, R3, RZ, 0x3c, !PT ;  /* 0x00000003060b7212 */ /* 0x000fc600078e3cff */
[----:B------:R-:W-:Y:S01]  /*6460*/  IMAD R6, R7, 0x8, R0 ;  /* 0x0000000807067824 */ /* 0x000fe200078e0200 */
[----:B0-----:R-:W-:Y:S01]  /*6470*/  SHF.L.U32 R5, R11, 0x1f, RZ ;  /* 0x0000001f0b057819 */ /* 0x001fe200000006ff */
[----:B-1----:R-:W-:Y:S06]  /*6480*/  @!P0 BRA `(.L_x_120) ;  /* 0x0000000000e08947 */ /* 0x002fec0003800000 */
.L_x_132:
[----:B------:R-:W1:Y:S01]  /*6490*/  SYNCS.PHASECHK.TRANS64.TRYWAIT P0, [R6+URZ], R5 ;  /* 0x00000005060075a7 */ /* 0x000e62000800017f */
[----:B------:R-:W-:-:S05]  /*64a0*/  VIADD R2, R7, 0x1 ;  /* 0x0000000107027836 */ /* 0x000fca0000000000 */
[----:B------:R-:W-:-:S04]  /*64b0*/  ISETP.NE.AND P1, PT, R2, 0x5, PT ;  /* 0x000000050200780c */ /* 0x000fc80003f25270 */
[----:B0-----:R-:W-:Y:S02]  /*64c0*/  SEL R4, RZ, 0x1, P1 ;  /* 0x00000001ff047807 */ /* 0x001fe40000800000 */
[----:B------:R-:W-:Y:S02]  /*64d0*/  SEL R3, R2, RZ, P1 ;  /* 0x000000ff02037207 */ /* 0x000fe40000800000 */
[----:B------:R-:W-:Y:S01]  /*64e0*/  LOP3.LUT R4, R11, R4, RZ, 0x3c, !PT ;  /* 0x000000040b047212 */ /* 0x000fe200078e3cff */
[----:B-1----:R-:W-:Y:S06]  /*64f0*/  @!P0 BRA `(.L_x_121) ;  /* 0x0000000000d88947 */ /* 0x002fec0003800000 */
.L_x_133:
[----:B------:R-:W-:Y:S01]  /*6500*/  IMAD R3, R3, 0x8, R0 ;  /* 0x0000000803037824 */ /* 0x000fe200078e0200 */
[----:B------:R-:W-:-:S07]  /*6510*/  SHF.L.U32 R0, R4, 0x1f, RZ ;  /* 0x0000001f04007819 */ /* 0x000fce00000006ff */
.L_x_122:
[----:B-1----:R1:W2:Y:S02]  /*6520*/  SYNCS.PHASECHK.TRANS64.TRYWAIT P0, [R3+URZ], R0 ;  /* 0x00000000030075a7 */ /* 0x0022a4000800017f */
[----:B--2---:R-:W-:Y:S05]  /*6530*/  @!P0 NANOSLEEP.SYNCS 0x989680 ;  /* 0x009896800000895d */ /* 0x004fea0003900000 */
[----:B------:R-:W2:Y:S02]  /*6540*/  @!P0 SYNCS.PHASECHK.TRANS64 P0, [R3+URZ], R0 ;  /* 0x00000000030085a7 */ /* 0x000ea4000800007f */
[----:B--2---:R-:W-:Y:S05]  /*6550*/  @!P0 BRA `(.L_x_122) ;  /* 0xfffffffc00f08947 */ /* 0x004fea000383ffff */
.L_x_116:
[----:B------:R-:W-:Y:S05]  /*6560*/  BSYNC B0 ;  /* 0x0000000000007941 */ /* 0x000fea0003800000 */
.L_x_115:
[----:B------:R-:W-:Y:S05]  /*6570*/  EXIT ;  /* 0x000000000000794d */ /* 0x000fea0003800000 */
.L_x_21:
[----:B-1----:R1:W2:Y:S02]  /*6580*/  SYNCS.PHASECHK.TRANS64.TRYWAIT P1, [R3+URZ], R0 ;  /* 0x00000000030075a7 */ /* 0x0022a4000802017f */
[----:B--2---:R-:W-:Y:S05]  /*6590*/  @!P1 NANOSLEEP.SYNCS 0x989680 ;  /* 0x009896800000995d */ /* 0x004fea0003900000 */
[----:B------:R-:W2:Y:S02]  /*65a0*/  @!P1 SYNCS.PHASECHK.TRANS64 P1, [R3+URZ], R0 ;  /* 0x00000000030095a7 */ /* 0x000ea4000802007f */
[----:B--2---:R-:W-:Y:S05]  /*65b0*/  @!P1 BRA `(.L_x_21) ;  /* 0xfffffffc00f09947 */ /* 0x004fea000383ffff */
[----:B------:R-:W-:Y:S05]  /*65c0*/  BRA `(.L_x_20) ;  /* 0xffffffb000807947 */ /* 0x000fea000383ffff */
.L_x_26:
[----:B-1----:R1:W2:Y:S02]  /*65d0*/  SYNCS.PHASECHK.TRANS64.TRYWAIT P1, [R5+URZ], R4 ;  /* 0x00000004050075a7 */ /* 0x0022a4000802017f */
[----:B--2---:R-:W-:Y:S05]  /*65e0*/  @!P1 NANOSLEEP.SYNCS 0x989680 ;  /* 0x009896800000995d */ /* 0x004fea0003900000 */
[----:B------:R-:W2:Y:S02]  /*65f0*/  @!P1 SYNCS.PHASECHK.TRANS64 P1, [R5+URZ], R4 ;  /* 0x00000004050095a7 */ /* 0x000ea4000802007f */
[----:B--2---:R-:W-:Y:S05]  /*6600*/  @!P1 BRA `(.L_x_26) ;  /* 0xfffffffc00f09947 */ /* 0x004fea000383ffff */
[----:B------:R-:W-:Y:S05]  /*6610*/  BRA `(.L_x_25) ;  /* 0xffffffb400cc7947 */ /* 0x000fea000383ffff */
.L_x_103:
[----:B------:R-:W-:Y:S01]  /*6620*/  BSSY B1, `(.L_x_123) ;  /* 0x0000006000017945 */ /* 0x000fe20003800000 */
[----:B------:R-:W-:-:S07]  /*6630*/  IMAD.MOV.U32 R15, RZ, RZ, -0x1 ;  /* 0xffffffffff0f7424 */ /* 0x000fce00078e00ff */
[----:B------:R-:W-:Y:S05]  /*6640*/  WARPSYNC.COLLECTIVE R15, `(.L_x_124) ;  /* 0x000000000f0c7348 */ /* 0x000fea0003c00000 */
[----:B------:R-:W-:Y:S02]  /*6650*/  ELECT P6, UR62, PT ;  /* 0x00000000003e782f */ /* 0x000fe400038c0000 */
[----:B------:R-:W-:Y:S01]  /*6660*/  MOV R14, UR62 ;  /* 0x0000003e000e7c02 */ /* 0x000fe20008000f00 */
[----:B------:R-:W-:Y:S10]  /*6670*/  ENDCOLLECTIVE ;  /* 0x000000000000791b */ /* 0x000ff40003800000 */
.L_x_124:
[----:B------:R-:W-:Y:S05]  /*6680*/  BSYNC B1 ;  /* 0x0000000000017941 */ /* 0x000fea0003800000 */
.L_x_123:
[----:B------:R-:W-:Y:S05]  /*6690*/  BRA `(.L_x_125) ;  /* 0xffffffec00e07947 */ /* 0x000fea000383ffff */
.L_x_106:
[----:B0-----:R0:W1:Y:S02]  /*66a0*/  SYNCS.PHASECHK.TRANS64.TRYWAIT P0, [R21+URZ+0x28], R12 ;  /* 0x0000280c150075a7 */ /* 0x001064000800017f */
[----:B-1----:R-:W-:Y:S05]  /*66b0*/  @!P0 NANOSLEEP.SYNCS 0x989680 ;  /* 0x009896800000895d */ /* 0x002fea0003900000 */
[----:B------:R-:W1:Y:S02]  /*66c0*/  @!P0 SYNCS.PHASECHK.TRANS64 P0, [R21+URZ+0x28], R12 ;  /* 0x0000280c150085a7 */ /* 0x000e64000800007f */
[----:B-1----:R-:W-:Y:S05]  /*66d0*/  @!P0 BRA `(.L_x_106) ;  /* 0xfffffffc00f08947 */ /* 0x002fea000383ffff */
[----:B------:R-:W-:Y:S05]  /*66e0*/  BRA `(.L_x_126) ;  /* 0xfffffff0001c7947 */ /* 0x000fea000383ffff */
.L_x_114:
[----:B------:R-:W-:Y:S01]  /*66f0*/  BSSY B0, `(.L_x_127) ;  /* 0x0000006000007945 */ /* 0x000fe20003800000 */
[----:B------:R-:W-:-:S07]  /*6700*/  IMAD.MOV.U32 R15, RZ, RZ, -0x1 ;  /* 0xffffffffff0f7424 */ /* 0x000fce00078e00ff */
[----:B------:R-:W-:Y:S05]  /*6710*/  WARPSYNC.COLLECTIVE R15, `(.L_x_128) ;  /* 0x000000000f0c7348 */ /* 0x000fea0003c00000 */
[----:B------:R-:W-:Y:S02]  /*6720*/  ELECT P6, UR62, PT ;  /* 0x00000000003e782f */ /* 0x000fe400038c0000 */
[----:B------:R-:W-:Y:S01]  /*6730*/  MOV R14, UR62 ;  /* 0x0000003e000e7c02 */ /* 0x000fe20008000f00 */
[----:B------:R-:W-:Y:S10]  /*6740*/  ENDCOLLECTIVE ;  /* 0x000000000000791b */ /* 0x000ff40003800000 */
.L_x_128:
[----:B------:R-:W-:Y:S05]  /*6750*/  BSYNC B0 ;  /* 0x0000000000007941 */ /* 0x000fea0003800000 */
.L_x_127:
[----:B------:R-:W-:Y:S05]  /*6760*/  BRA `(.L_x_129) ;  /* 0xfffffff800ac7947 */ /* 0x000fea000383ffff */
.L_x_118:
[----:B0-----:R0:W1:Y:S02]  /*6770*/  SYNCS.PHASECHK.TRANS64.TRYWAIT P0, [R7+URZ], R4 ;  /* 0x00000004070075a7 */ /* 0x001064000800017f */
[----:B-1----:R-:W-:Y:S05]  /*6780*/  @!P0 NANOSLEEP.SYNCS 0x989680 ;  /* 0x009896800000895d */ /* 0x002fea0003900000 */
[----:B------:R-:W1:Y:S02]  /*6790*/  @!P0 SYNCS.PHASECHK.TRANS64 P0, [R7+URZ], R4 ;  /* 0x00000004070085a7 */ /* 0x000e64000800007f */
[----:B-1----:R-:W-:Y:S05]  /*67a0*/  @!P0 BRA `(.L_x_118) ;  /* 0xfffffffc00f08947 */ /* 0x002fea000383ffff */
[----:B------:R-:W-:Y:S05]  /*67b0*/  BRA `(.L_x_130) ;  /* 0xfffffff800ec7947 */ /* 0x000fea000383ffff */
.L_x_119:
[----:B0-----:R0:W1:Y:S02]  /*67c0*/  SYNCS.PHASECHK.TRANS64.TRYWAIT P0, [R8+URZ], R5 ;  /* 0x00000005080075a7 */ /* 0x001064000800017f */
[----:B-1----:R-:W-:Y:S05]  /*67d0*/  @!P0 NANOSLEEP.SYNCS 0x989680 ;  /* 0x009896800000895d */ /* 0x002fea0003900000 */
[----:B------:R-:W1:Y:S02]  /*67e0*/  @!P0 SYNCS.PHASECHK.TRANS64 P0, [R8+URZ], R5 ;  /* 0x00000005080085a7 */ /* 0x000e64000800007f */
[----:B-1----:R-:W-:Y:S05]  /*67f0*/  @!P0 BRA `(.L_x_119) ;  /* 0xfffffffc00f08947 */ /* 0x002fea000383ffff */
[----:B------:R-:W-:Y:S05]  /*6800*/  BRA `(.L_x_131) ;  /* 0xfffffff800fc7947 */ /* 0x000fea000383ffff */
.L_x_120:
[----:B0-----:R0:W1:Y:S02]  /*6810*/  SYNCS.PHASECHK.TRANS64.TRYWAIT P0, [R9+URZ], R4 ;  /* 0x00000004090075a7 */ /* 0x001064000800017f */
[----:B-1----:R-:W-:Y:S05]  /*6820*/  @!P0 NANOSLEEP.SYNCS 0x989680 ;  /* 0x009896800000895d */ /* 0x002fea0003900000 */
[----:B------:R-:W1:Y:S02]  /*6830*/  @!P0 SYNCS.PHASECHK.TRANS64 P0, [R9+URZ], R4 ;  /* 0x00000004090085a7 */ /* 0x000e64000800007f */
[----:B-1----:R-:W-:Y:S05]  /*6840*/  @!P0 BRA `(.L_x_120) ;  /* 0xfffffffc00f08947 */ /* 0x002fea000383ffff */
[----:B------:R-:W-:Y:S05]  /*6850*/  BRA `(.L_x_132) ;  /* 0xfffffffc000c7947 */ /* 0x000fea000383ffff */
.L_x_121:
[----:B0-----:R0:W1:Y:S02]  /*6860*/  SYNCS.PHASECHK.TRANS64.TRYWAIT P0, [R6+URZ], R5 ;  /* 0x00000005060075a7 */ /* 0x001064000800017f */
[----:B-1----:R-:W-:Y:S05]  /*6870*/  @!P0 NANOSLEEP.SYNCS 0x989680 ;  /* 0x009896800000895d */ /* 0x002fea0003900000 */
[----:B------:R-:W1:Y:S02]  /*6880*/  @!P0 SYNCS.PHASECHK.TRANS64 P0, [R6+URZ], R5 ;  /* 0x00000005060085a7 */ /* 0x000e64000800007f */
[----:B-1----:R-:W-:Y:S05]  /*6890*/  @!P0 BRA `(.L_x_121) ;  /* 0xfffffffc00f08947 */ /* 0x002fea000383ffff */
[----:B------:R-:W-:Y:S05]  /*68a0*/  BRA `(.L_x_133) ;  /* 0xfffffffc00147947 */ /* 0x000fea000383ffff */
.L_x_134:
[----:B------:R-:W-:-:S00]  /*68b0*/  BRA `(.L_x_134) ;  /* 0xfffffffc00fc7947 */ /* 0x000fc0000383ffff */
[----:B------:R-:W-:-:S00]  /*68c0*/  NOP ;  /* 0x0000000000007918 */ /* 0x000fc00000000000 */
        /* <DEDUP_REMOVED lines=11> */
.L_x_135:


//--------------------- .nv.global.init           --------------------------
	.section	.nv.global.init,"aw",@progbits
.nv.global.init:
	.type		$str$22,@object
	.size		$str$22,($str$23 - $str$22)
$str$22:
        /*0000*/ 	.byte	0x6b, 0x5f, 0x74, 0x69, 0x6c, 0x65, 0x5f, 0x63, 0x6f, 0x75, 0x6e, 0x74, 0x20, 0x3e, 0x3d, 0x20
        /*0010*/ 	.byte	0x31, 0x00
	.type		$str$23,@object
	.size		$str$23,(__unnamed_1 - $str$23)
$str$23:
        /*0012*/ 	.byte	0x2f, 0x74, 0x6d, 0x70, 0x2f, 0x63, 0x75, 0x74, 0x6c, 0x61, 0x73, 0x73, 0x5f, 0x73, 0x77, 0x65
        /*0022*/ 	.byte	0x65, 0x70, 0x5f, 0x73, 0x72, 0x63, 0x2f, 0x69, 0x6e, 0x63, 0x6c, 0x75, 0x64, 0x65, 0x2f, 0x63
        /*0032*/ 	.byte	0x75, 0x74, 0x6c, 0x61, 0x73, 0x73, 0x2f, 0x67, 0x65, 0x6d, 0x6d, 0x2f, 0x63, 0x6f, 0x6c, 0x6c
        /*0042*/ 	.byte	0x65, 0x63, 0x74, 0x69, 0x76, 0x65, 0x2f, 0x73, 0x6d, 0x39, 0x30, 0x5f, 0x6d, 0x6d, 0x61, 0x5f
        /*0052*/ 	.byte	0x74, 0x6d, 0x61, 0x5f, 0x67, 0x6d, 0x6d, 0x61, 0x5f, 0x73, 0x73, 0x5f, 0x77, 0x61, 0x72, 0x70
        /*0062*/ 	.byte	0x73, 0x70, 0x65, 0x63, 0x69, 0x61, 0x6c, 0x69, 0x7a, 0x65, 0x64, 0x2e, 0x68, 0x70, 0x70, 0x00
	.type		__unnamed_1,@object
	.size		__unnamed_1,(.L_0 - __unnamed_1)
__unnamed_1:
        /*0072*/ 	.byte	0x76, 0x6f, 0x69, 0x64, 0x20, 0x63, 0x75, 0x74, 0x6c, 0x61, 0x73, 0x73, 0x3a, 0x3a, 0x67, 0x65
        /* <DEDUP_REMOVED lines=180> */
        /*0bc2*/ 	.byte	0x65, 0x3a, 0x3a, 0x69, 0x64, 0x65, 0x6e, 0x74, 0x69, 0x74, 0x79, 0x5d, 0x00
.L_0:


//--------------------- .nv.shared._ZN7cutlass13device_kernelINS_4gemm6kernel13GemmUniversalIN4cute5tupleIJiiiiEEENS1_10collective13CollectiveMmaINS1_34MainloopSm90TmaGmmaWarpSpecializedILi5ENS5_IJNS4_1CILi2EEESB_NSA_ILi1EEEEEENS1_35KernelTmaWarpSpecializedCooperativeEEENS5_IJNSA_ILi128EEENSA_ILi64EEESG_EEENS_6half_tENS5_IJlSC_lEEESJ_SK_NS4_8TiledMMAINS4_8MMA_AtomIJNS4_4SM904GMMA25MMA_64x64x16_F32F16F16_SSILNSO_5MajorE0ELSQ_0ELNSO_7ScaleInE1ELSR_1EEEEEENS4_6LayoutINS5_IJSB_SC_SC_EEENS5_IJSC_NSA_ILi0EEESW_EEEEENS5_IJNS4_10UnderscoreESZ_SZ_EEEEENS4_23SM90_TMA_LOAD_MULTICASTENS4_14ComposedLayoutINS4_7SwizzleILi3ELi4ELi3EEENS4_18smem_ptr_flag_bitsILi16EEENSU_INS5_IJNSA_ILi8EEESH_EEENS5_IJSH_SC_EEEEEEEvNS4_8identityES12_S1C_vS1D_EENS_8epilogue10collective6detail29Sm90TmaWarpSpecializedAdapterINS1G_15DefaultEpilogueISJ_SK_SK_NS1F_6thread17LinearCombinationISJ_Li1EffLNS1K_9ScaleType4KindE0ELNS_15FloatRoundStyleE2ESJ_EENS1_15EpilogueDefaultEEEEEvvEEEEvNT_6ParamsE --------------------------
	.section	.nv.shared._ZN7cutlass13device_kernelINS_4gemm6kernel13GemmUniversalIN4cute5tupleIJiiiiEEENS1_10collective13CollectiveMmaINS1_34MainloopSm90TmaGmmaWarpSpecializedILi5ENS5_IJNS4_1CILi2EEESB_NSA_ILi1EEEEEENS1_35KernelTmaWarpSpecializedCooperativeEEENS5_IJNSA_ILi128EEENSA_ILi64EEESG_EEENS_6half_tENS5_IJlSC_lEEESJ_SK_NS4_8TiledMMAINS4_8MMA_AtomIJNS4_4SM904GMMA25MMA_64x64x16_F32F16F16_SSILNSO_5MajorE0ELSQ_0ELNSO_7ScaleInE1ELSR_1EEEEEENS4_6LayoutINS5_IJSB_SC_SC_EEENS5_IJSC_NSA_ILi0EEESW_EEEEENS5_IJNS4_10UnderscoreESZ_SZ_EEEEENS4_23SM90_TMA_LOAD_MULTICASTENS4_14ComposedLayoutINS4_7SwizzleILi3ELi4ELi3EEENS4_18smem_ptr_flag_bitsILi16EEENSU_INS5_IJNSA_ILi8EEESH_EEENS5_IJSH_SC_EEEEEEEvNS4_8identityES12_S1C_vS1D_EENS_8epilogue10collective6detail29Sm90TmaWarpSpecializedAdapterINS1G_15DefaultEpilogueISJ_SK_SK_NS1F_6thread17LinearCombinationISJ_Li1EffLNS1K_9ScaleType4KindE0ELNS_15FloatRoundStyleE2ESJ_EENS1_15EpilogueDefaultEEEEEvvEEEEvNT_6ParamsE,"aw",@nobits
	.sectionflags	@""
	.align	16
	.zero		1024


//--------------------- .nv.shared.reserved.0     --------------------------
	.section	.nv.shared.reserved.0,"aw",@nobits
	.weak		__nv_reservedSMEM_offset_0_alias
	.size		__nv_reservedSMEM_offset_0_alias, 0, 0
	.other		__nv_reservedSMEM_offset_0_alias,@"STO_CUDA_RESERVED_SHARED STV_DEFAULT"
__nv_reservedSMEM_offset_0_alias:
	.zero		0


//--------------------- .nv.global                --------------------------
	.section	.nv.global,"aw",@nobits
.nv.global:
	.type		_ZN39_INTERNAL_f43e2f27_4_k_cu_5994f199_39994cute1_E,@object
	.size		_ZN39_INTERNAL_f43e2f27_4_k_cu_5994f199_39994cute1_E,(_ZN39_INTERNAL_f43e2f27_4_k_cu_5994f199_39994cuda3std3__45__cpo6cbeginE - _ZN39_INTERNAL_f43e2f27_4_k_cu_5994f199_39994cute1_E)
_ZN39_INTERNAL_f43e2f27_4_k_cu_5994f199_39994cute1_E:
	.zero		1
	.type		_ZN39_INTERNAL_f43e2f27_4_k_cu_5994f199_39994cuda3std3__45__cpo6cbeginE,@object
	.size		_ZN39_INTERNAL_f43e2f27_4_k_cu_5994f199_39994cuda3std3__45__cpo6cbeginE,(_ZN39_INTERNAL_f43e2f27_4_k_cu_5994f199_39994cuda3std3__48in_placeE - _ZN39_INTERNAL_f43e2f27_4_k_cu_5994f199_39994cuda3std3__45__cpo6cbeginE)
_ZN39_INTERNAL_f43e2f27_4_k_cu_5994f199_39994cuda3std3__45__cpo6cbeginE:
	.zero		1
	.type		_ZN39_INTERNAL_f43e2f27_4_k_cu_5994f199_39994cuda3std3__48in_placeE,@object
	.size		_ZN39_INTERNAL_f43e2f27_4_k_cu_5994f199_39994cuda3std3__48in_placeE,(_ZN39_INTERNAL_f43e2f27_4_k_cu_5994f199_39994cuda3std6ranges3__45__cpo9iter_moveE - _ZN39_INTERNAL_f43e2f27_4_k_cu_5994f199_39994cuda3std3__48in_placeE)
_ZN39_INTERNAL_f43e2f27_4_k_cu_5994f199_39994cuda3std3__48in_placeE:
	.zero		1
	.type		_ZN39_INTERNAL_f43e2f27_4_k_cu_5994f199_39994cuda3std6ranges3__45__cpo9iter_moveE,@object
	.size		_ZN39_INTERNAL_f43e2f27_4_k_cu_5994f199_39994cuda3std6ranges3__45__cpo9iter_moveE,(_ZN39_INTERNAL_f43e2f27_4_k_cu_5994f199_39994cuda3std3__45__cpo5beginE - _ZN39_INTERNAL_f43e2f27_4_k_cu_5994f199_39994cuda3std6ranges3__45__cpo9iter_moveE)
_ZN39_INTERNAL_f43e2f27_4_k_cu_5994f199_39994cuda3std6ranges3__45__cpo9iter_moveE:
	.zero		1
	.type		_ZN39_INTERNAL_f43e2f27_4_k_cu_5994f199_39994cuda3std3__45__cpo5beginE,@object
	.size		_ZN39_INTERNAL_f43e2f27_4_k_cu_5994f199_39994cuda3std3__45__cpo5beginE,(_ZN39_INTERNAL_f43e2f27_4_k_cu_5994f199_39994cuda3std3__441_GLOBAL__N__f43e2f27_4_k_cu_5994f199_39996ignoreE - _ZN39_INTERNAL_f43e2f27_4_k_cu_5994f199_39994cuda3std3__45__cpo5beginE)
_ZN39_INTERNAL_f43e2f27_4_k_cu_5994f199_39994cuda3std3__45__cpo5beginE:
	.zero		1
	.type		_ZN39_INTERNAL_f43e2f27_4_k_cu_5994f199_39994cuda3std3__441_GLOBAL__N__f43e2f27_4_k_cu_5994f199_39996ignoreE,@object
	.size		_ZN39_INTERNAL_f43e2f27_4_k_cu_5994f199_39994cuda3std3__441_GLOBAL__N__f43e2f27_4_k_cu_5994f199_39996ignoreE,(_ZN39_INTERNAL_f43e2f27_4_k_cu_5994f199_39994cute7productE - _ZN39_INTERNAL_f43e2f27_4_k_cu_5994f199_39994cuda3std3__441_GLOBAL__N__f43e2f27_4_k_cu_5994f199_39996ignoreE)
_ZN39_INTERNAL_f43e2f27_4_k_cu_5994f199_39994cuda3std3__441_GLOBAL__N__f43e2f27_4_k_cu_5994f199_39996ignoreE:
	.zero		1
	.type		_ZN39_INTERNAL_f43e2f27_4_k_cu_5994f199_39994cute7productE,@object
	.size		_ZN39_INTERNAL_f43e2f27_4_k_cu_5994f199_39994cute7productE,(_ZN39_INTERNAL_f43e2f27_4_k_cu_5994f199_39994cuda3std3__45__cpo3endE - _ZN39_INTERNAL_f43e2f27_4_k_cu_5994f199_39994cute7productE)
_ZN39_INTERNAL_f43e2f27_4_k_cu_5994f199_39994cute7productE:
	.zero		1
	.type		_ZN39_INTERNAL_f43e2f27_4_k_cu_5994f199_39994cuda3std3__45__cpo3endE,@object
	.size		_ZN39_INTERNAL_f43e2f27_4_k_cu_5994f199_39994cuda3std3__45__cpo3endE,(_ZN39_INTERNAL_f43e2f27_4_k_cu_5994f199_39994cuda3std3__419piecewise_constructE - _ZN39_INTERNAL_f43e2f27_4_k_cu_5994f199_39994cuda3std3__45__cpo3endE)
_ZN39_INTERNAL_f43e2f27_4_k_cu_5994f199_39994cuda3std3__45__cpo3endE:
	.zero		1
	.type		_ZN39_INTERNAL_f43e2f27_4_k_cu_5994f199_39994cuda3std3__419piecewise_constructE,@object
	.size		_ZN39_INTERNAL_f43e2f27_4_k_cu_5994f199_39994cuda3std3__419piecewise_constructE,(_ZN39_INTERNAL_f43e2f27_4_k_cu_5994f199_39994cuda3std3__45__cpo4cendE - _ZN39_INTERNAL_f43e2f27_4_k_cu_5994f199_39994cuda3std3__419piecewise_constructE)
_ZN39_INTERNAL_f43e2f27_4_k_cu_5994f199_39994cuda3std3__419piecewise_constructE:
	.zero		1
	.type		_ZN39_INTERNAL_f43e2f27_4_k_cu_5994f199_39994cuda3std3__45__cpo4cendE,@object
	.size		_ZN39_INTERNAL_f43e2f27_4_k_cu_5994f199_39994cuda3std3__45__cpo4cendE,(_ZN39_INTERNAL_f43e2f27_4_k_cu_5994f199_39994cuda3std6ranges3__45__cpo4swapE - _ZN39_INTERNAL_f43e2f27_4_k_cu_5994f199_39994cuda3std3__45__cpo4cendE)
_ZN39_INTERNAL_f43e2f27_4_k_cu_5994f199_39994cuda3std3__45__cpo4cendE:
	.zero		1
	.type		_ZN39_INTERNAL_f43e2f27_4_k_cu_5994f199_39994cuda3std6ranges3__45__cpo4swapE,@object
	.size		_ZN39_INTERNAL_f43e2f27_4_k_cu_5994f199_39994cuda3std6ranges3__45__cpo4swapE,(.L_8 - _ZN39_INTERNAL_f43e2f27_4_k_cu_5994f199_39994cuda3std6ranges3__45__cpo4swapE)
_ZN39_INTERNAL_f43e2f27_4_k_cu_5994f199_39994cuda3std6ranges3__45__cpo4swapE:
	.zero		1
.L_8:


//--------------------- .nv.constant0._ZN7cutlass13device_kernelINS_4gemm6kernel13GemmUniversalIN4cute5tupleIJiiiiEEENS1_10collective13CollectiveMmaINS1_34MainloopSm90TmaGmmaWarpSpecializedILi5ENS5_IJNS4_1CILi2EEESB_NSA_ILi1EEEEEENS1_35KernelTmaWarpSpecializedCooperativeEEENS5_IJNSA_ILi128EEENSA_ILi64EEESG_EEENS_6half_tENS5_IJlSC_lEEESJ_SK_NS4_8TiledMMAINS4_8MMA_AtomIJNS4_4SM904GMMA25MMA_64x64x16_F32F16F16_SSILNSO_5MajorE0ELSQ_0ELNSO_7ScaleInE1ELSR_1EEEEEENS4_6LayoutINS5_IJSB_SC_SC_EEENS5_IJSC_NSA_ILi0EEESW_EEEEENS5_IJNS4_10UnderscoreESZ_SZ_EEEEENS4_23SM90_TMA_LOAD_MULTICASTENS4_14ComposedLayoutINS4_7SwizzleILi3ELi4ELi3EEENS4_18smem_ptr_flag_bitsILi16EEENSU_INS5_IJNSA_ILi8EEESH_EEENS5_IJSH_SC_EEEEEEEvNS4_8identityES12_S1C_vS1D_EENS_8epilogue10collective6detail29Sm90TmaWarpSpecializedAdapterINS1G_15DefaultEpilogueISJ_SK_SK_NS1F_6thread17LinearCombinationISJ_Li1EffLNS1K_9ScaleType4KindE0ELNS_15FloatRoundStyleE2ESJ_EENS1_15EpilogueDefaultEEEEEvvEEEEvNT_6ParamsE --------------------------
	.section	.nv.constant0._ZN7cutlass13device_kernelINS_4gemm6kernel13GemmUniversalIN4cute5tupleIJiiiiEEENS1_10collective13CollectiveMmaINS1_34MainloopSm90TmaGmmaWarpSpecializedILi5ENS5_IJNS4_1CILi2EEESB_NSA_ILi1EEEEEENS1_35KernelTmaWarpSpecializedCooperativeEEENS5_IJNSA_ILi128EEENSA_ILi64EEESG_EEENS_6half_tENS5_IJlSC_lEEESJ_SK_NS4_8TiledMMAINS4_8MMA_AtomIJNS4_4SM904GMMA25MMA_64x64x16_F32F16F16_SSILNSO_5MajorE0ELSQ_0ELNSO_7ScaleInE1ELSR_1EEEEEENS4_6LayoutINS5_IJSB_SC_SC_EEENS5_IJSC_NSA_ILi0EEESW_EEEEENS5_IJNS4_10UnderscoreESZ_SZ_EEEEENS4_23SM90_TMA_LOAD_MULTICASTENS4_14ComposedLayoutINS4_7SwizzleILi3ELi4ELi3EEENS4_18smem_ptr_flag_bitsILi16EEENSU_INS5_IJNSA_ILi8EEESH_EEENS5_IJSH_SC_EEEEEEEvNS4_8identityES12_S1C_vS1D_EENS_8epilogue10collective6detail29Sm90TmaWarpSpecializedAdapterINS1G_15DefaultEpilogueISJ_SK_SK_NS1F_6thread17LinearCombinationISJ_Li1EffLNS1K_9ScaleType4KindE0ELNS_15FloatRoundStyleE2ESJ_EENS1_15EpilogueDefaultEEEEEvvEEEEvNT_6ParamsE,"a",@progbits
	.sectionflags	@""
	.align	4
.nv.constant0._ZN7cutlass13device_kernelINS_4gemm6kernel13GemmUniversalIN4cute5tupleIJiiiiEEENS1_10collective13CollectiveMmaINS1_34MainloopSm90TmaGmmaWarpSpecializedILi5ENS5_IJNS4_1CILi2EEESB_NSA_ILi1EEEEEENS1_35KernelTmaWarpSpecializedCooperativeEEENS5_IJNSA_ILi128EEENSA_ILi64EEESG_EEENS_6half_tENS5_IJlSC_lEEESJ_SK_NS4_8TiledMMAINS4_8MMA_AtomIJNS4_4SM904GMMA25MMA_64x64x16_F32F16F16_SSILNSO_5MajorE0ELSQ_0ELNSO_7ScaleInE1ELSR_1EEEEEENS4_6LayoutINS5_IJSB_SC_SC_EEENS5_IJSC_NSA_ILi0EEESW_EEEEENS5_IJNS4_10UnderscoreESZ_SZ_EEEEENS4_23SM90_TMA_LOAD_MULTICASTENS4_14ComposedLayoutINS4_7SwizzleILi3ELi4ELi3EEENS4_18smem_ptr_flag_bitsILi16EEENSU_INS5_IJNSA_ILi8EEESH_EEENS5_IJSH_SC_EEEEEEEvNS4_8identityES12_S1C_vS1D_EENS_8epilogue10collective6detail29Sm90TmaWarpSpecializedAdapterINS1G_15DefaultEpilogueISJ_SK_SK_NS1F_6thread17LinearCombinationISJ_Li1EffLNS1K_9ScaleType4KindE0ELNS_15FloatRoundStyleE2ESJ_EENS1_15EpilogueDefaultEEEEEvvEEEEvNT_6ParamsE:
	.zero		1664


//--------------------- SYMBOLS --------------------------

	.type		.nv.reservedSmem.offset0,@object
	.size		.nv.reservedSmem.offset0,0x4
	.type		__assertfail,@function
